def matmul_kernel(
    a_ptr,
    b_ptr,
    c_ptr,
    M,
    N,
    K,
    stride_am,
    stride_ak,
    stride_bk,
    stride_bn,
    stride_cm,
    stride_cn,
    BLOCK_M: tl.constexpr,
    BLOCK_N: tl.constexpr,
    BLOCK_K: tl.constexpr,
    GROUP_M: tl.constexpr,
):
    pid = tl.program_id(axis=0)
    num_pid_m = tl.cdiv(M, BLOCK_M)
    num_pid_n = tl.cdiv(N, BLOCK_N)
    num_pid_in_group = GROUP_M * num_pid_n
    group_id = pid // num_pid_in_group
    first_pid_m = group_id * GROUP_M
    group_size_m = min(num_pid_m - first_pid_m, GROUP_M)
    pid_m = first_pid_m + ((pid % num_pid_in_group) % group_size_m)
    pid_n = (pid % num_pid_in_group) // group_size_m

    offs_am = (pid_m * BLOCK_M + tl.arange(0, BLOCK_M)) % M
    offs_bn = (pid_n * BLOCK_N + tl.arange(0, BLOCK_N)) % N
    offs_k = tl.arange(0, BLOCK_K)
    a_ptrs = a_ptr + offs_am[:, None] * stride_am + offs_k[None, :] * stride_ak
    b_ptrs = b_ptr + offs_k[:, None] * stride_bk + offs_bn[None, :] * stride_bn

    acc = tl.zeros((BLOCK_M, BLOCK_N), dtype=tl.float32)
    for kk in range(0, tl.cdiv(K, BLOCK_K)):
        a = tl.load(a_ptrs, mask=offs_k[None, :] < K - kk * BLOCK_K, other=0.0)
        b = tl.load(b_ptrs, mask=offs_k[:, None] < K - kk * BLOCK_K, other=0.0)
        acc = tl.dot(a, b, acc)
        a_ptrs += BLOCK_K * stride_ak
        b_ptrs += BLOCK_K * stride_bk

    c = acc.to(c_ptr.dtype.element_ty)
    offs_cm = pid_m * BLOCK_M + tl.arange(0, BLOCK_M)
    offs_cn = pid_n * BLOCK_N + tl.arange(0, BLOCK_N)
    c_ptrs = c_ptr + offs_cm[:, None] * stride_cm + offs_cn[None, :] * stride_cn
    mask = (offs_cm[:, None] < M) & (offs_cn[None, :] < N)
    tl.store(c_ptrs, c, mask=mask)

# config = {"BLOCK_K": 64, "BLOCK_M": 64, "BLOCK_N": 128, "GROUP_M": 8, "arch": "sm_90", "dtype": "fp16", "num_ctas": 1, "num_stages": 7, "num_warps": 4}
# arch = sm_90


// ===== COMPILED SASS (sm_90a) =====

	.target	sm_90a

	.elftype	@"ET_EXEC"


//--------------------- .note.nv.tkinfo           --------------------------
	.section	.note.nv.tkinfo,"",@"SHT_NOTE"
	.sectionflags	@"SHF_NOTE_NV_TKINFO"
	.tkinfo
        /*0018*/ 	.word	0x00000002
        /*0030*/ 	.string	""
        /*0030*/ 	.string	"ptxas"
        /*0030*/ 	.string	"Cuda compilation tools, release 13.0, V13.0.88"
        /*0030*/ 	.string	"Build cuda_13.0.r13.0/compiler.36424714_0"
        /*0030*/ 	.string	"-v  -suppress-debug-info  -lineinfo  -arch sm_90a "



//--------------------- .note.nv.cuinfo           --------------------------
	.section	.note.nv.cuinfo,"",@"SHT_NOTE"
	.sectionflags	@"SHF_NOTE_NV_CUINFO"
        /*0018*/ 	.short	0x0002
        /*001a*/ 	.short	0x005a
        /*001c*/ 	.short	0x0082
	.zero		2


//--------------------- .nv.info                  --------------------------
	.section	.nv.info,"",@"SHT_CUDA_INFO"
	.align	4


	//----- nvinfo : EIATTR_REGCOUNT
	.align		4
        /*0000*/ 	.byte	0x04, 0x2f
        /*0002*/ 	.short	(.L_1 - .L_0)
	.align		4
.L_0:
        /*0004*/ 	.word	index@(matmul_kernel)
        /*0008*/ 	.word	0x000000ff


	//----- nvinfo : EIATTR_FRAME_SIZE
	.align		4
.L_1:
        /*000c*/ 	.byte	0x04, 0x11
        /*000e*/ 	.short	(.L_3 - .L_2)
	.align		4
.L_2:
        /*0010*/ 	.word	index@(matmul_kernel)
        /*0014*/ 	.word	0x00000158


	//----- nvinfo : EIATTR_MIN_STACK_SIZE
	.align		4
.L_3:
        /*0018*/ 	.byte	0x04, 0x12
        /*001a*/ 	.short	(.L_5 - .L_4)
	.align		4
.L_4:
        /*001c*/ 	.word	index@(matmul_kernel)
        /*0020*/ 	.word	0x00000158
.L_5:


//--------------------- .nv.compat                --------------------------
	.section	.nv.compat,"",@"SHT_CUDA_COMPAT_INFO"
	.align	4
        /*0000*/ 	.byte	0x02, 0x09, 0x01, 0x00, 0x02, 0x02, 0x04, 0x00, 0x02, 0x05, 0x05, 0x00, 0x03, 0x07, 0x01, 0x01
        /*0010*/ 	.byte	0x02, 0x03, 0x00, 0x00, 0x02, 0x06, 0x01, 0x00, 0x04, 0x0b, 0x08, 0x00, 0x00, 0x00, 0x00, 0x00
        /*0020*/ 	.byte	0x00, 0x00, 0x00, 0x00


//--------------------- .nv.info.matmul_kernel    --------------------------
	.section	.nv.info.matmul_kernel,"",@"SHT_CUDA_INFO"
	.sectionflags	@""
	.align	4


	//----- nvinfo : EIATTR_CUDA_API_VERSION
	.align		4
        /*0000*/ 	.byte	0x04, 0x37
        /*0002*/ 	.short	(.L_7 - .L_6)
.L_6:
        /*0004*/ 	.word	0x00000082


	//----- nvinfo : EIATTR_KPARAM_INFO
	.align		4
.L_7:
        /*0008*/ 	.byte	0x04, 0x17
        /*000a*/ 	.short	(.L_9 - .L_8)
.L_8:
        /*000c*/ 	.word	0x00000000
        /*0010*/ 	.short	0x000d
        /*0012*/ 	.short	0x0048
        /*0014*/ 	.byte	0x00, 0xf4, 0x21, 0x00


	//----- nvinfo : EIATTR_KPARAM_INFO
	.align		4
.L_9:
        /*0018*/ 	.byte	0x04, 0x17
        /*001a*/ 	.short	(.L_11 - .L_10)
.L_10:
        /*001c*/ 	.word	0x00000000
        /*0020*/ 	.short	0x000c
        /*0022*/ 	.short	0x0040
        /*0024*/ 	.byte	0x00, 0xf4, 0x21, 0x00


	//----- nvinfo : EIATTR_KPARAM_INFO
	.align		4
.L_11:
        /*0028*/ 	.byte	0x04, 0x17
        /*002a*/ 	.short	(.L_13 - .L_12)
.L_12:
        /*002c*/ 	.word	0x00000000
        /*0030*/ 	.short	0x000b
        /*0032*/ 	.short	0x0038
        /*0034*/ 	.byte	0x00, 0xf0, 0x11, 0x00


	//----- nvinfo : EIATTR_KPARAM_INFO
	.align		4
.L_13:
        /*0038*/ 	.byte	0x04, 0x17
        /*003a*/ 	.short	(.L_15 - .L_14)
.L_14:
        /*003c*/ 	.word	0x00000000
        /*0040*/ 	.short	0x000a
        /*0042*/ 	.short	0x0034
        /*0044*/ 	.byte	0x00, 0xf0, 0x11, 0x00


	//----- nvinfo : EIATTR_KPARAM_INFO
	.align		4
.L_15:
        /*0048*/ 	.byte	0x04, 0x17
        /*004a*/ 	.short	(.L_17 - .L_16)
.L_16:
        /*004c*/ 	.word	0x00000000
        /*0050*/ 	.short	0x0009
        /*0052*/ 	.short	0x0030
        /*0054*/ 	.byte	0x00, 0xf0, 0x11, 0x00


	//----- nvinfo : EIATTR_KPARAM_INFO
	.align		4
.L_17:
        /*0058*/ 	.byte	0x04, 0x17
        /*005a*/ 	.short	(.L_19 - .L_18)
.L_18:
        /*005c*/ 	.word	0x00000000
        /*0060*/ 	.short	0x0008
        /*0062*/ 	.short	0x002c
        /*0064*/ 	.byte	0x00, 0xf0, 0x11, 0x00


	//----- nvinfo : EIATTR_KPARAM_INFO
	.align		4
.L_19:
        /*0068*/ 	.byte	0x04, 0x17
        /*006a*/ 	.short	(.L_21 - .L_20)
.L_20:
        /*006c*/ 	.word	0x00000000
        /*0070*/ 	.short	0x0007
        /*0072*/ 	.short	0x0028
        /*0074*/ 	.byte	0x00, 0xf0, 0x11, 0x00


	//----- nvinfo : EIATTR_KPARAM_INFO
	.align		4
.L_21:
        /*0078*/ 	.byte	0x04, 0x17
        /*007a*/ 	.short	(.L_23 - .L_22)
.L_22:
        /*007c*/ 	.word	0x00000000
        /*0080*/ 	.short	0x0006
        /*0082*/ 	.short	0x0024
        /*0084*/ 	.byte	0x00, 0xf0, 0x11, 0x00


	//----- nvinfo : EIATTR_KPARAM_INFO
	.align		4
.L_23:
        /*0088*/ 	.byte	0x04, 0x17
        /*008a*/ 	.short	(.L_25 - .L_24)
.L_24:
        /*008c*/ 	.word	0x00000000
        /*0090*/ 	.short	0x0005
        /*0092*/ 	.short	0x0020
        /*0094*/ 	.byte	0x00, 0xf0, 0x11, 0x00


	//----- nvinfo : EIATTR_KPARAM_INFO
	.align		4
.L_25:
        /*0098*/ 	.byte	0x04, 0x17
        /*009a*/ 	.short	(.L_27 - .L_26)
.L_26:
        /*009c*/ 	.word	0x00000000
        /*00a0*/ 	.short	0x0004
        /*00a2*/ 	.short	0x001c
        /*00a4*/ 	.byte	0x00, 0xf0, 0x11, 0x00


	//----- nvinfo : EIATTR_KPARAM_INFO
	.align		4
.L_27:
        /*00a8*/ 	.byte	0x04, 0x17
        /*00aa*/ 	.short	(.L_29 - .L_28)
.L_28:
        /*00ac*/ 	.word	0x00000000
        /*00b0*/ 	.short	0x0003
        /*00b2*/ 	.short	0x0018
        /*00b4*/ 	.byte	0x00, 0xf0, 0x11, 0x00


	//----- nvinfo : EIATTR_KPARAM_INFO
	.align		4
.L_29:
        /*00b8*/ 	.byte	0x04, 0x17
        /*00ba*/ 	.short	(.L_31 - .L_30)
.L_30:
        /*00bc*/ 	.word	0x00000000
        /*00c0*/ 	.short	0x0002
        /*00c2*/ 	.short	0x0010
        /*00c4*/ 	.byte	0x00, 0xf4, 0x21, 0x00


	//----- nvinfo : EIATTR_KPARAM_INFO
	.align		4
.L_31:
        /*00c8*/ 	.byte	0x04, 0x17
        /*00ca*/ 	.short	(.L_33 - .L_32)
.L_32:
        /*00cc*/ 	.word	0x00000000
        /*00d0*/ 	.short	0x0001
        /*00d2*/ 	.short	0x0008
        /*00d4*/ 	.byte	0x00, 0xf4, 0x21, 0x00


	//----- nvinfo : EIATTR_KPARAM_INFO
	.align		4
.L_33:
        /*00d8*/ 	.byte	0x04, 0x17
        /*00da*/ 	.short	(.L_35 - .L_34)
.L_34:
        /*00dc*/ 	.word	0x00000000
        /*00e0*/ 	.short	0x0000
        /*00e2*/ 	.short	0x0000
        /*00e4*/ 	.byte	0x00, 0xf4, 0x21, 0x00


	//----- nvinfo : EIATTR_SPARSE_MMA_MASK
	.align		4
.L_35:
        /*00e8*/ 	.byte	0x03, 0x50
        /*00ea*/ 	.short	0x0000


	//----- nvinfo : EIATTR_MAXREG_COUNT
	.align		4
        /*00ec*/ 	.byte	0x03, 0x1b
        /*00ee*/ 	.short	0x00ff


	//----- nvinfo : EIATTR_NUM_BARRIERS
	.align		4
        /*00f0*/ 	.byte	0x02, 0x4c
        /*00f2*/ 	.byte	0x01
	.zero		1


	//----- nvinfo : EIATTR_ANNOTATIONS
	.align		4
        /*00f4*/ 	.byte	0x04, 0x55
        /*00f6*/ 	.short	(.L_37 - .L_36)


	//   ....[0]....
.L_36:
        /*00f8*/ 	.word	0x00000001
        /*00fc*/ 	.byte	0x70, 0x06, 0x00, 0x00, 0x01, 0x00, 0x00, 0x00, 0xa0, 0x06, 0x00, 0x00, 0x01, 0x00, 0x00, 0x00
        /* <DEDUP_REMOVED lines=97> */
        /*071c*/ 	.byte	0x30, 0xad, 0x00, 0x00


	//----- nvinfo : EIATTR_MERCURY_ISA_VERSION
	.align		4
.L_37:
        /*0720*/ 	.byte	0x03, 0x5f
        /*0722*/ 	.short	0x0101


	//----- nvinfo : EIATTR_EXIT_INSTR_OFFSETS
	.align		4
        /*0724*/ 	.byte	0x04, 0x1c
        /*0726*/ 	.short	(.L_39 - .L_38)


	//   ....[0]....
.L_38:
        /*0728*/ 	.word	0x0000b050


	//   ....[1]....
        /*072c*/ 	.word	0x0000b080


	//----- nvinfo : EIATTR_REQNTID
	.align		4
.L_39:
        /*0730*/ 	.byte	0x04, 0x10
        /*0732*/ 	.short	(.L_41 - .L_40)
.L_40:
        /*0734*/ 	.word	0x00000080
        /*0738*/ 	.word	0x00000001
        /*073c*/ 	.word	0x00000001


	//----- nvinfo : EIATTR_CBANK_PARAM_SIZE
	.align		4
.L_41:
        /*0740*/ 	.byte	0x03, 0x19
        /*0742*/ 	.short	0x0050


	//----- nvinfo : EIATTR_PARAM_CBANK
	.align		4
        /*0744*/ 	.byte	0x04, 0x0a
        /*0746*/ 	.short	(.L_43 - .L_42)
	.align		4
.L_42:
        /*0748*/ 	.word	index@(.nv.constant0.matmul_kernel)
        /*074c*/ 	.short	0x0210
        /*074e*/ 	.short	0x0050


	//----- nvinfo : EIATTR_SW_WAR
	.align		4
.L_43:
        /*0750*/ 	.byte	0x04, 0x36
        /*0752*/ 	.short	(.L_45 - .L_44)
.L_44:
        /*0754*/ 	.word	0x00000008
.L_45:


//--------------------- .nv.callgraph             --------------------------
	.section	.nv.callgraph,"",@"SHT_CUDA_CALLGRAPH"
	.align	4
	.sectionentsize	8
	.align		4
        /*0000*/ 	.word	0x00000000
	.align		4
        /*0004*/ 	.word	0xffffffff
	.align		4
        /*0008*/ 	.word	0x00000000
	.align		4
        /*000c*/ 	.word	0xfffffffe
	.align		4
        /*0010*/ 	.word	0x00000000
	.align		4
        /*0014*/ 	.word	0xfffffffd
	.align		4
        /*0018*/ 	.word	0x00000000
	.align		4
        /*001c*/ 	.word	0xfffffffc


//--------------------- .text.matmul_kernel       --------------------------
	.section	.text.matmul_kernel,"ax",@progbits
	.align	128
        .global         matmul_kernel
        .type           matmul_kernel,@function
        .size           matmul_kernel,(.L_x_3 - matmul_kernel)
        .other          matmul_kernel,@"STO_CUDA_ENTRY STV_DEFAULT"
matmul_kernel:
.text.matmul_kernel:
[----:B------:R-:W0:Y:S08]  /*0000*/  LDC R1, c[0x0][0x28] ;  /* 0x00000a00ff017b82 */ /* 0x000e300000000800 */
[----:B------:R-:W1:Y:S01]  /*0010*/  LDC.64 R76, c[0x0][0x228] ;  /* 0x00008a00ff4c7b82 */ /* 0x000e620000000a00 */
[----:B------:R-:W2:Y:S01]  /*0020*/  S2R R5, SR_CTAID.X ;  /* 0x0000000000057919 */ /* 0x000ea20000002500 */
[----:B0-----:R-:W-:Y:S01]  /*0030*/  VIADD R1, R1, 0xfffffea8 ;  /* 0xfffffea801017836 */ /* 0x001fe20000000000 */
[----:B------:R-:W-:Y:S01]  /*0040*/  UMOV UR4, 0x400 ;  /* 0x0000040000047882 */ /* 0x000fe20000000000 */
[----:B------:R-:W-:Y:S01]  /*0050*/  ULDC.64 UR14, c[0x0][0x208] ;  /* 0x00008200000e7ab9 */ /* 0x000fe20000000a00 */
[----:B------:R-:W0:Y:S01]  /*0060*/  S2R R12, SR_TID.X ;  /* 0x00000000000c7919 */ /* 0x000e220000002100 */
[----:B------:R-:W-:-:S02]  /*0070*/  CS2R R24, SRZ ;  /* 0x0000000000187805 */ /* 0x000fc4000001ff00 */
[----:B------:R-:W-:Y:S01]  /*0080*/  CS2R R26, SRZ ;  /* 0x00000000001a7805 */ /* 0x000fe2000001ff00 */
[----:B------:R-:W3:Y:S01]  /*0090*/  S2UR UR12, SR_CgaCtaId ;  /* 0x00000000000c79c3 */ /* 0x000ee20000008800 */
[----:B------:R-:W-:Y:S02]  /*00a0*/  CS2R R32, SRZ ;  /* 0x0000000000207805 */ /* 0x000fe4000001ff00 */
[----:B------:R-:W-:Y:S02]  /*00b0*/  CS2R R34, SRZ ;  /* 0x0000000000227805 */ /* 0x000fe4000001ff00 */
[----:B------:R-:W-:Y:S02]  /*00c0*/  CS2R R40, SRZ ;  /* 0x0000000000287805 */ /* 0x000fe4000001ff00 */
[----:B------:R-:W-:Y:S02]  /*00d0*/  CS2R R42, SRZ ;  /* 0x00000000002a7805 */ /* 0x000fe4000001ff00 */
[----:B------:R-:W-:-:S02]  /*00e0*/  CS2R R48, SRZ ;  /* 0x0000000000307805 */ /* 0x000fc4000001ff00 */
[----:B------:R-:W-:Y:S02]  /*00f0*/  CS2R R50, SRZ ;  /* 0x0000000000327805 */ /* 0x000fe4000001ff00 */
[----:B------:R-:W-:Y:S02]  /*0100*/  CS2R R56, SRZ ;  /* 0x0000000000387805 */ /* 0x000fe4000001ff00 */
[----:B------:R-:W-:Y:S02]  /*0110*/  CS2R R58, SRZ ;  /* 0x00000000003a7805 */ /* 0x000fe4000001ff00 */
[----:B------:R-:W-:Y:S02]  /*0120*/  CS2R R64, SRZ ;  /* 0x0000000000407805 */ /* 0x000fe4000001ff00 */
[----:B------:R-:W-:Y:S02]  /*0130*/  CS2R R66, SRZ ;  /* 0x0000000000427805 */ /* 0x000fe4000001ff00 */
[----:B------:R-:W-:-:S02]  /*0140*/  CS2R R72, SRZ ;  /* 0x0000000000487805 */ /* 0x000fc4000001ff00 */
[----:B------:R-:W-:Y:S02]  /*0150*/  CS2R R74, SRZ ;  /* 0x00000000004a7805 */ /* 0x000fe4000001ff00 */
[----:B------:R-:W-:Y:S02]  /*0160*/  CS2R R80, SRZ ;  /* 0x0000000000507805 */ /* 0x000fe4000001ff00 */
[----:B------:R-:W-:Y:S01]  /*0170*/  CS2R R82, SRZ ;  /* 0x0000000000527805 */ /* 0x000fe2000001ff00 */
[----:B-1----:R-:W-:-:S05]  /*0180*/  VIADD R0, R77, 0x7f ;  /* 0x0000007f4d007836 */ /* 0x002fca0000000000 */
[----:B------:R-:W-:Y:S01]  /*0190*/  SHF.R.S32.HI R3, RZ, 0x1f, R0 ;  /* 0x0000001fff037819 */ /* 0x000fe20000011400 */
[----:B---3--:R-:W-:-:S03]  /*01a0*/  ULEA UR12, UR12, UR4, 0x18 ;  /* 0x000000040c0c7291 */ /* 0x008fc6000f8ec03f */
[----:B------:R-:W-:Y:S02]  /*01b0*/  LEA.HI R3, R3, R0, RZ, 0x7 ;  /* 0x0000000003037211 */ /* 0x000fe400078f38ff */
[----:B--2---:R-:W-:Y:S02]  /*01c0*/  IABS R8, R5 ;  /* 0x0000000500087213 */ /* 0x004fe40000000000 */
[----:B------:R-:W-:-:S05]  /*01d0*/  SHF.R.S32.HI R3, RZ, 0x7, R3 ;  /* 0x00000007ff037819 */ /* 0x000fca0000011403 */
[----:B------:R-:W-:-:S05]  /*01e0*/  IMAD.SHL.U32 R4, R3, 0x8, RZ ;  /* 0x0000000803047824 */ /* 0x000fca00078e00ff */
[-C--:B------:R-:W-:Y:S02]  /*01f0*/  IABS R7, R4.reuse ;  /* 0x0000000400077213 */ /* 0x080fe40000000000 */
[----:B------:R-:W-:Y:S02]  /*0200*/  IABS R10, R4 ;  /* 0x00000004000a7213 */ /* 0x000fe40000000000 */
[----:B------:R-:W1:Y:S08]  /*0210*/  I2F.RP R0, R7 ;  /* 0x0000000700007306 */ /* 0x000e700000209400 */
[----:B-1----:R-:W1:Y:S02]  /*0220*/  MUFU.RCP R0, R0 ;  /* 0x0000000000007308 */ /* 0x002e640000001000 */
[----:B-1----:R-:W-:-:S02]  /*0230*/  VIADD R2, R0, 0xffffffe ;  /* 0x0ffffffe00027836 */ /* 0x002fc40000000000 */
[----:B------:R-:W-:-:S04]  /*0240*/  IMAD.MOV R0, RZ, RZ, -R10 ;  /* 0x000000ffff007224 */ /* 0x000fc800078e0a0a */
[----:B------:R1:W2:Y:S02]  /*0250*/  F2I.FTZ.U32.TRUNC.NTZ R3, R2 ;  /* 0x0000000200037305 */ /* 0x0002a4000021f000 */
[----:B-1----:R-:W-:Y:S02]  /*0260*/  IMAD.MOV.U32 R2, RZ, RZ, RZ ;  /* 0x000000ffff027224 */ /* 0x002fe400078e00ff */
[----:B--2---:R-:W-:-:S04]  /*0270*/  IMAD.MOV R6, RZ, RZ, -R3 ;  /* 0x000000ffff067224 */ /* 0x004fc800078e0a03 */
[----:B------:R-:W-:Y:S02]  /*0280*/  IMAD R9, R6, R7, RZ ;  /* 0x0000000706097224 */ /* 0x000fe400078e02ff */
[----:B------:R-:W-:Y:S02]  /*0290*/  IMAD.MOV.U32 R6, RZ, RZ, R8 ;  /* 0x000000ffff067224 */ /* 0x000fe400078e0008 */
[----:B------:R-:W-:-:S06]  /*02a0*/  IMAD.HI.U32 R3, R3, R9, R2 ;  /* 0x0000000903037227 */ /* 0x000fcc00078e0002 */
[----:B------:R-:W-:-:S04]  /*02b0*/  IMAD.HI.U32 R3, R3, R6, RZ ;  /* 0x0000000603037227 */ /* 0x000fc800078e00ff */
[----:B------:R-:W-:-:S05]  /*02c0*/  IMAD R0, R3, R0, R6 ;  /* 0x0000000003007224 */ /* 0x000fca00078e0206 */
[----:B------:R-:W-:-:S13]  /*02d0*/  ISETP.GT.U32.AND P1, PT, R7, R0, PT ;  /* 0x000000000700720c */ /* 0x000fda0003f24070 */
[----:B------:R-:W-:Y:S02]  /*02e0*/  @!P1 IMAD.IADD R0, R0, 0x1, -R7 ;  /* 0x0000000100009824 */ /* 0x000fe400078e0a07 */
[----:B------:R-:W-:Y:S01]  /*02f0*/  @!P1 VIADD R3, R3, 0x1 ;  /* 0x0000000103039836 */ /* 0x000fe20000000000 */
[----:B------:R-:W-:Y:S02]  /*0300*/  ISETP.NE.AND P1, PT, R4, RZ, PT ;  /* 0x000000ff0400720c */ /* 0x000fe40003f25270 */
[----:B------:R-:W-:Y:S02]  /*0310*/  ISETP.GE.U32.AND P0, PT, R0, R7, PT ;  /* 0x000000070000720c */ /* 0x000fe40003f06070 */
[----:B------:R-:W-:-:S04]  /*0320*/  LOP3.LUT R0, R5, R4, RZ, 0x3c, !PT ;  /* 0x0000000405007212 */ /* 0x000fc800078e3cff */
[----:B------:R-:W-:Y:S01]  /*0330*/  ISETP.GE.AND P2, PT, R0, RZ, PT ;  /* 0x000000ff0000720c */ /* 0x000fe20003f46270 */
[----:B------:R-:W-:-:S06]  /*0340*/  VIADD R0, R76, 0x3f ;  /* 0x0000003f4c007836 */ /* 0x000fcc0000000000 */
[----:B------:R-:W-:-:S04]  /*0350*/  @P0 VIADD R3, R3, 0x1 ;  /* 0x0000000103030836 */ /* 0x000fc80000000000 */
[----:B------:R-:W-:Y:S01]  /*0360*/  IMAD.MOV.U32 R2, RZ, RZ, R3 ;  /* 0x000000ffff027224 */ /* 0x000fe200078e0003 */
[----:B------:R-:W-:-:S03]  /*0370*/  SHF.R.S32.HI R3, RZ, 0x1f, R0 ;  /* 0x0000001fff037819 */ /* 0x000fc60000011400 */
[----:B------:R-:W-:Y:S01]  /*0380*/  @!P2 IMAD.MOV R2, RZ, RZ, -R2 ;  /* 0x000000ffff02a224 */ /* 0x000fe200078e0a02 */
[----:B------:R-:W-:Y:S02]  /*0390*/  @!P1 LOP3.LUT R2, RZ, R4, RZ, 0x33, !PT ;  /* 0x00000004ff029212 */ /* 0x000fe400078e33ff */
[----:B------:R-:W-:-:S03]  /*03a0*/  LEA.HI R3, R3, R0, RZ, 0x6 ;  /* 0x0000000003037211 */ /* 0x000fc600078f30ff */
[----:B------:R-:W-:Y:S02]  /*03b0*/  IMAD.SHL.U32 R6, R2, 0x8, RZ ;  /* 0x0000000802067824 */ /* 0x000fe400078e00ff */
[----:B------:R-:W-:-:S03]  /*03c0*/  IMAD.MOV R2, RZ, RZ, -R2 ;  /* 0x000000ffff027224 */ /* 0x000fc600078e0a02 */
[----:B------:R-:W-:Y:S01]  /*03d0*/  LEA.HI.SX32 R3, R3, -R6, 0x1a ;  /* 0x8000000603037211 */ /* 0x000fe200078fd2ff */
[----:B------:R-:W-:-:S03]  /*03e0*/  IMAD R4, R4, R2, R5 ;  /* 0x0000000204047224 */ /* 0x000fc600078e0205 */
[----:B------:R-:W-:Y:S02]  /*03f0*/  VIMNMX R11, R3, 0x8, PT ;  /* 0x00000008030b7848 */ /* 0x000fe40003fe0100 */
[----:B------:R-:W-:Y:S02]  /*0400*/  IABS R9, R4 ;  /* 0x0000000400097213 */ /* 0x000fe40000000000 */
[----:B------:R-:W-:-:S04]  /*0410*/  IABS R7, R11 ;  /* 0x0000000b00077213 */ /* 0x000fc80000000000 */
[----:B------:R-:W1:Y:S08]  /*0420*/  I2F.RP R0, R7 ;  /* 0x0000000700007306 */ /* 0x000e700000209400 */
[----:B-1----:R-:W1:Y:S02]  /*0430*/  MUFU.RCP R0, R0 ;  /* 0x0000000000007308 */ /* 0x002e640000001000 */
[----:B-1----:R-:W-:-:S06]  /*0440*/  VIADD R3, R0, 0xffffffe ;  /* 0x0ffffffe00037836 */ /* 0x002fcc0000000000 */
[----:B------:R-:W1:Y:S02]  /*0450*/  F2I.FTZ.U32.TRUNC.NTZ R3, R3 ;  /* 0x0000000300037305 */ /* 0x000e64000021f000 */
[----:B-1----:R-:W-:-:S04]  /*0460*/  IMAD.MOV R8, RZ, RZ, -R3 ;  /* 0x000000ffff087224 */ /* 0x002fc800078e0a03 */
[----:B------:R-:W-:Y:S01]  /*0470*/  IMAD.MOV.U32 R2, RZ, RZ, R8 ;  /* 0x000000ffff027224 */ /* 0x000fe200078e0008 */
[----:B------:R-:W-:-:S03]  /*0480*/  IABS R8, R11 ;  /* 0x0000000b00087213 */ /* 0x000fc60000000000 */
[----:B------:R-:W-:Y:S02]  /*0490*/  IMAD R5, R2, R7, RZ ;  /* 0x0000000702057224 */ /* 0x000fe400078e02ff */
[----:B------:R-:W-:Y:S02]  /*04a0*/  IMAD.MOV.U32 R2, RZ, RZ, RZ ;  /* 0x000000ffff027224 */ /* 0x000fe400078e00ff */
[----:B------:R-:W-:Y:S02]  /*04b0*/  IMAD.MOV R0, RZ, RZ, -R8 ;  /* 0x000000ffff007224 */ /* 0x000fe400078e0a08 */
        /* <DEDUP_REMOVED lines=9> */
[----:B------:R-:W-:-:S07]  /*0550*/  ISETP.GE.AND P2, PT, R0, RZ, PT ;  /* 0x000000ff0000720c */ /* 0x000fce0003f46270 */
[----:B------:R-:W-:-:S04]  /*0560*/  @P0 VIADD R2, R2, 0x1 ;  /* 0x0000000102020836 */ /* 0x000fc80000000000 */
[----:B------:R-:W-:Y:S02]  /*0570*/  IMAD.MOV.U32 R3, RZ, RZ, R2 ;  /* 0x000000ffff037224 */ /* 0x000fe400078e0002 */
[----:B------:R-:W1:Y:S02]  /*0580*/  LDC R2, c[0x0][0x230] ;  /* 0x00008c00ff027b82 */ /* 0x000e640000000800 */
[----:B------:R-:W-:Y:S01]  /*0590*/  @!P2 IMAD.MOV R3, RZ, RZ, -R3 ;  /* 0x000000ffff03a224 */ /* 0x000fe200078e0a03 */
[----:B------:R-:W-:-:S05]  /*05a0*/  @!P1 LOP3.LUT R3, RZ, R11, RZ, 0x33, !PT ;  /* 0x0000000bff039212 */ /* 0x000fca00078e33ff */
[----:B------:R-:W-:Y:S02]  /*05b0*/  IMAD.MOV R0, RZ, RZ, -R3 ;  /* 0x000000ffff007224 */ /* 0x000fe400078e0a03 */
[----:B------:R-:W-:Y:S01]  /*05c0*/  IMAD.SHL.U32 R5, R3, 0x80, RZ ;  /* 0x0000008003057824 */ /* 0x000fe200078e00ff */
[----:B0-----:R-:W-:Y:S01]  /*05d0*/  LOP3.LUT R3, R12, 0x3f, RZ, 0xc0, !PT ;  /* 0x0000003f0c037812 */ /* 0x001fe200078ec0ff */
[----:B------:R-:W-:-:S04]  /*05e0*/  IMAD R0, R11, R0, R4 ;  /* 0x000000000b007224 */ /* 0x000fc800078e0204 */
[----:B------:R-:W-:Y:S01]  /*05f0*/  IMAD.IADD R4, R6, 0x1, R0 ;  /* 0x0000000106047824 */ /* 0x000fe200078e0200 */
[----:B------:R-:W-:-:S03]  /*0600*/  SHF.R.U32.HI R0, RZ, 0x6, R12 ;  /* 0x00000006ff007819 */ /* 0x000fc6000001160c */
[----:B------:R-:W-:Y:S01]  /*0610*/  IMAD R173, R4, 0x40, R3 ;  /* 0x0000004004ad7824 */ /* 0x000fe200078e0203 */
[----:B------:R-:W-:Y:S01]  /*0620*/  SGXT.U32 R0, R0, 0x1 ;  /* 0x000000010000781a */ /* 0x000fe20000000000 */
[----:B-1----:R-:W-:-:S03]  /*0630*/  VIADD R2, R2, 0x3f ;  /* 0x0000003f02027836 */ /* 0x002fc60000000000 */
[C---:B------:R-:W-:Y:S02]  /*0640*/  LOP3.LUT R19, R5.reuse, R0, RZ, 0xfc, !PT ;  /* 0x0000000005137212 */ /* 0x040fe400078efcff */
[C-C-:B------:R-:W-:Y:S02]  /*0650*/  LOP3.LUT R21, R5.reuse, 0x2, R0.reuse, 0xfe, !PT ;  /* 0x0000000205157812 */ /* 0x140fe400078efe00 */
[C-C-:B------:R-:W-:Y:S01]  /*0660*/  LOP3.LUT R23, R5.reuse, 0x4, R0.reuse, 0xfe, !PT ;  /* 0x0000000405177812 */ /* 0x140fe200078efe00 */
[----:B------:R0:W-:Y:S01]  /*0670*/  STL [R1+0x48], R19 ;  /* 0x0000481301007387 */ /* 0x0001e20000100800 */
[C-C-:B------:R-:W-:Y:S02]  /*0680*/  LOP3.LUT R89, R5.reuse, 0x6, R0.reuse, 0xfe, !PT ;  /* 0x0000000605597812 */ /* 0x140fe400078efe00 */
[C-C-:B------:R-:W-:Y:S01]  /*0690*/  LOP3.LUT R91, R5.reuse, 0x8, R0.reuse, 0xfe, !PT ;  /* 0x00000008055b7812 */ /* 0x140fe200078efe00 */
[----:B------:R0:W-:Y:S01]  /*06a0*/  STL [R1+0xc8], R21 ;  /* 0x0000c81501007387 */ /* 0x0001e20000100800 */
[----:B------:R-:W-:-:S02]  /*06b0*/  LOP3.LUT R93, R5, 0xa, R0, 0xfe, !PT ;  /* 0x0000000a055d7812 */ /* 0x000fc400078efe00 */
[C-C-:B------:R-:W-:Y:S01]  /*06c0*/  LOP3.LUT R95, R5.reuse, 0xc, R0.reuse, 0xfe, !PT ;  /* 0x0000000c055f7812 */ /* 0x140fe200078efe00 */
[----:B------:R0:W-:Y:S01]  /*06d0*/  STL [R1+0xc4], R23 ;  /* 0x0000c41701007387 */ /* 0x0001e20000100800 */
        /* <DEDUP_REMOVED lines=36> */
[----:B------:R-:W-:Y:S02]  /*0920*/  LOP3.LUT R140, R5, 0x3e, R0, 0xfe, !PT ;  /* 0x0000003e058c7812 */ /* 0x000fe400078efe00 */
[C---:B------:R-:W-:Y:S01]  /*0930*/  LOP3.LUT R141, R19.reuse, 0x40, RZ, 0xfc, !PT ;  /* 0x00000040138d7812 */ /* 0x040fe200078efcff */
[----:B------:R0:W-:Y:S01]  /*0940*/  STL [R1+0x90], R113 ;  /* 0x0000907101007387 */ /* 0x0001e20000100800 */
[C---:B------:R-:W-:Y:S02]  /*0950*/  LOP3.LUT R142, R19.reuse, 0x42, RZ, 0xfc, !PT ;  /* 0x00000042138e7812 */ /* 0x040fe400078efcff */
[C---:B------:R-:W-:Y:S01]  /*0960*/  LOP3.LUT R143, R19.reuse, 0x44, RZ, 0xfc, !PT ;  /* 0x00000044138f7812 */ /* 0x040fe200078efcff */
[----:B------:R0:W-:Y:S01]  /*0970*/  STL [R1+0x8c], R115 ;  /* 0x00008c7301007387 */ /* 0x0001e20000100800 */
[----:B------:R-:W-:-:S02]  /*0980*/  LOP3.LUT R144, R19, 0x46, RZ, 0xfc, !PT ;  /* 0x0000004613907812 */ /* 0x000fc400078efcff */
[C---:B------:R-:W-:Y:S01]  /*0990*/  LOP3.LUT R145, R19.reuse, 0x48, RZ, 0xfc, !PT ;  /* 0x0000004813917812 */ /* 0x040fe200078efcff */
[----:B------:R0:W-:Y:S01]  /*09a0*/  STL [R1+0x88], R117 ;  /* 0x0000887501007387 */ /* 0x0001e20000100800 */
[C---:B------:R-:W-:Y:S02]  /*09b0*/  LOP3.LUT R146, R19.reuse, 0x4a, RZ, 0xfc, !PT ;  /* 0x0000004a13927812 */ /* 0x040fe400078efcff */
        /* <DEDUP_REMOVED lines=38> */
[----:B------:R-:W-:Y:S02]  /*0c20*/  LOP3.LUT R172, R19, 0x7e, RZ, 0xfc, !PT ;  /* 0x0000007e13ac7812 */ /* 0x000fe400078efcff */
[----:B------:R-:W-:Y:S01]  /*0c30*/  ISETP.GE.AND P0, PT, R2, 0x40, PT ;  /* 0x000000400200780c */ /* 0x000fe20003f06270 */
[----:B------:R0:W-:Y:S04]  /*0c40*/  STL [R1+0x50], R140 ;  /* 0x0000508c01007387 */ /* 0x0001e80000100800 */
        /* <DEDUP_REMOVED lines=32> */
[----:B------:R0:W-:Y:S01]  /*0e50*/  STL [R1+0xcc], R173 ;  /* 0x0000ccad01007387 */ /* 0x0001e20000100800 */
[----:B------:R-:W-:Y:S05]  /*0e60*/  @!P0 BRA `(.L_x_0) ;  /* 0x0000008400348947 */ /* 0x000fea0003800000 */
[----:B------:R-:W-:Y:S01]  /*0e70*/  IABS R5, R77 ;  /* 0x0000004d00057213 */ /* 0x000fe20000000000 */
[----:B------:R-:W-:Y:S01]  /*0e80*/  ULDC UR4, c[0x0][0x234] ;  /* 0x00008d0000047ab9 */ /* 0x000fe20000000800 */
[----:B------:R-:W-:Y:S01]  /*0e90*/  IABS R4, R76 ;  /* 0x0000004c00047213 */ /* 0x000fe20000000000 */
[----:B------:R-:W-:Y:S01]  /*0ea0*/  ULDC.64 UR10, c[0x0][0x218] ;  /* 0x00008600000a7ab9 */ /* 0x000fe20000000a00 */
[----:B------:R-:W1:Y:S01]  /*0eb0*/  I2F.RP R10, R5 ;  /* 0x00000005000a7306 */ /* 0x000e620000209400 */
[----:B------:R-:W-:Y:S01]  /*0ec0*/  IABS R12, R172 ;  /* 0x000000ac000c7213 */ /* 0x000fe20000000000 */
[----:B------:R-:W-:Y:S01]  /*0ed0*/  UIADD3 UR6, UR12, 0x4000, URZ ;  /* 0x000040000c067890 */ /* 0x000fe2000fffe03f */
[----:B------:R-:W-:Y:S01]  /*0ee0*/  IABS R15, R170 ;  /* 0x000000aa000f7213 */ /* 0x000fe20000000000 */
[----:B------:R-:W-:Y:S01]  /*0ef0*/  USHF.R.U32.HI UR7, URZ, 0x4, UR12 ;  /* 0x000000043f077899 */ /* 0x000fe2000801160c */
[----:B------:R-:W-:Y:S01]  /*0f00*/  IABS R18, R167 ;  /* 0x000000a700127213 */ /* 0x000fe20000000000 */
[----:B------:R-:W-:Y:S01]  /*0f10*/  USHF.R.U32.HI UR13, URZ, 0x4, UR6 ;  /* 0x000000043f0d7899 */ /* 0x000fe20008011606 */
[----:B------:R-:W-:Y:S01]  /*0f20*/  IABS R22, R165 ;  /* 0x000000a500167213 */ /* 0x000fe20000000000 */
[----:B------:R-:W2:Y:S01]  /*0f30*/  I2F.RP R11, R4 ;  /* 0x00000004000b7306 */ /* 0x000ea20000209400 */
[----:B------:R-:W-:Y:S01]  /*0f40*/  IABS R24, R164 ;  /* 0x000000a400187213 */ /* 0x000fe20000000000 */
[----:B------:R-:W-:Y:S01]  /*0f50*/  ULDC UR8, c[0x0][0x23c] ;  /* 0x00008f0000087ab9 */ /* 0x000fe20000000800 */
[----:B------:R-:W-:Y:S01]  /*0f60*/  IABS R28, R162 ;  /* 0x000000a2001c7213 */ /* 0x000fe20000000000 */
[----:B------:R-:W-:Y:S01]  /*0f70*/  ULDC UR17, c[0x0][0x238] ;  /* 0x00008e0000117ab9 */ /* 0x000fe20000000800 */
[----:B------:R-:W-:Y:S01]  /*0f80*/  IABS R32, R160 ;  /* 0x000000a000207213 */ /* 0x000fe20000000000 */
[----:B------:R-:W-:Y:S01]  /*0f90*/  IMAD R3, R3, UR8, RZ ;  /* 0x0000000803037c24 */ /* 0x000fe2000f8e02ff */
[----:B------:R-:W-:Y:S01]  /*0fa0*/  IABS R34, R159 ;  /* 0x0000009f00227213 */ /* 0x000fe20000000000 */
[----:B-1----:R-:W1:Y:S01]  /*0fb0*/  MUFU.RCP R10, R10 ;  /* 0x0000000a000a7308 */ /* 0x002e620000001000 */
[----:B------:R-:W-:Y:S01]  /*0fc0*/  IABS R38, R157 ;  /* 0x0000009d00267213 */ /* 0x000fe20000000000 */
[----:B------:R-:W-:Y:S01]  /*0fd0*/  USGXT.U32 UR6, UR7, 0xe ;  /* 0x0000000e0706789a */ /* 0x000fe20008000000 */
[----:B------:R-:W-:Y:S01]  /*0fe0*/  IABS R42, R155 ;  /* 0x0000009b002a7213 */ /* 0x000fe20000000000 */
[----:B------:R-:W-:Y:S01]  /*0ff0*/  USGXT.U32 UR13, UR13, 0xe ;  /* 0x0000000e0d0d789a */ /* 0x000fe20008000000 */
[----:B------:R-:W-:Y:S01]  /*1000*/  IABS R44, R154 ;  /* 0x0000009a002c7213 */ /* 0x000fe20000000000 */
[----:B------:R-:W-:Y:S01]  /*1010*/  ULDC UR16, c[0x0][0x230] ;  /* 0x00008c0000107ab9 */ /* 0x000fe20000000800 */
[----:B------:R-:W-:Y:S01]  /*1020*/  IABS R48, R152 ;  /* 0x0000009800307213 */ /* 0x000fe20000000000 */
[----:B--2---:R-:W2:Y:S01]  /*1030*/  MUFU.RCP R11, R11 ;  /* 0x0000000b000b7308 */ /* 0x004ea20000001000 */
[----:B------:R-:W-:Y:S01]  /*1040*/  IABS R52, R150 ;  /* 0x0000009600347213 */ /* 0x000fe20000000000 */
[----:B------:R-:W-:Y:S01]  /*1050*/  UIADD3 UR8, UP0, UR13, 0x80, URZ ;  /* 0x000000800d087890 */ /* 0x000fe2000ff1e03f */
[----:B------:R-:W-:-:S02]  /*1060*/  IABS R54, R149 ;  /* 0x0000009500367213 */ /* 0x000fc40000000000 */
[----:B------:R-:W-:Y:S02]  /*1070*/  IABS R58, R147 ;  /* 0x00000093003a7213 */ /* 0x000fe40000000000 */
[----:B------:R-:W-:Y:S01]  /*1080*/  IABS R62, R145 ;  /* 0x00000091003e7213 */ /* 0x000fe20000000000 */
[----:B-1----:R-:W-:Y:S01]  /*1090*/  VIADD R7, R10, 0xffffffe ;  /* 0x0ffffffe0a077836 */ /* 0x002fe20000000000 */
[----:B------:R-:W-:Y:S02]  /*10a0*/  IABS R64, R144 ;  /* 0x0000009000407213 */ /* 0x000fe40000000000 */
[----:B------:R-:W-:Y:S02]  /*10b0*/  IABS R68, R142 ;  /* 0x0000008e00447213 */ /* 0x000fe40000000000 */
[----:B------:R-:W-:Y:S01]  /*10c0*/  IABS R72, R140 ;  /* 0x0000008c00487213 */ /* 0x000fe20000000000 */
[----:B------:R-:W1:Y:S01]  /*10d0*/  F2I.FTZ.U32.TRUNC.NTZ R7, R7 ;  /* 0x0000000700077305 */ /* 0x000e62000021f000 */
[----:B------:R-:W-:Y:S01]  /*10e0*/  IABS R74, R139 ;  /* 0x0000008b004a7213 */ /* 0x000fe20000000000 */
[----:B--2---:R-:W-:Y:S01]  /*10f0*/  VIADD R8, R11, 0xffffffe ;  /* 0x0ffffffe0b087836 */ /* 0x004fe20000000000 */
[----:B------:R-:W-:-:S02]  /*1100*/  IABS R80, R137 ;  /* 0x0000008900507213 */ /* 0x000fc40000000000 */
[----:B------:R-:W-:Y:S02]  /*1110*/  IABS R84, R135 ;  /* 0x0000008700547213 */ /* 0x000fe40000000000 */
[----:B------:R-:W-:Y:S01]  /*1120*/  IABS R86, R133 ;  /* 0x0000008500567213 */ /* 0x000fe20000000000 */
[----:B------:R2:W3:Y:S01]  /*1130*/  F2I.FTZ.U32.TRUNC.NTZ R9, R8 ;  /* 0x0000000800097305 */ /* 0x0004e2000021f000 */
[----:B------:R-:W-:Y:S02]  /*1140*/  IABS R90, R129 ;  /* 0x00000081005a7213 */ /* 0x000fe40000000000 */
[----:B------:R-:W-:Y:S02]  /*1150*/  IABS R94, R125 ;  /* 0x0000007d005e7213 */ /* 0x000fe40000000000 */
[----:B------:R-:W-:Y:S01]  /*1160*/  IABS R96, R123 ;  /* 0x0000007b00607213 */ /* 0x000fe20000000000 */
[----:B-1----:R-:W-:Y:S01]  /*1170*/  IMAD.MOV R6, RZ, RZ, -R7 ;  /* 0x000000ffff067224 */ /* 0x002fe200078e0a07 */
[----:B------:R-:W-:Y:S01]  /*1180*/  IABS R100, R119 ;  /* 0x0000007700647213 */ /* 0x000fe20000000000 */
[----:B--2---:R-:W-:Y:S01]  /*1190*/  IMAD.MOV.U32 R8, RZ, RZ, RZ ;  /* 0x000000ffff087224 */ /* 0x004fe200078e00ff */
[----:B------:R-:W-:Y:S01]  /*11a0*/  IABS R104, R115 ;  /* 0x0000007300687213 */ /* 0x000fe20000000000 */
[----:B------:R-:W-:Y:S01]  /*11b0*/  IMAD R13, R6, R5, RZ ;  /* 0x00000005060d7224 */ /* 0x000fe200078e02ff */
[----:B------:R-:W-:Y:S01]  /*11c0*/  IABS R106, R113 ;  /* 0x00000071006a7213 */ /* 0x000fe20000000000 */
[----:B------:R-:W-:Y:S01]  /*11d0*/  IMAD.MOV.U32 R6, RZ, RZ, RZ ;  /* 0x000000ffff067224 */ /* 0x000fe200078e00ff */
[----:B------:R-:W-:Y:S01]  /*11e0*/  IABS R110, R109 ;  /* 0x0000006d006e7213 */ /* 0x000fe20000000000 */
[----:B---3--:R-:W-:Y:S01]  /*11f0*/  IMAD.MOV R14, RZ, RZ, -R9 ;  /* 0x000000ffff0e7224 */ /* 0x008fe200078e0a09 */
[----:B------:R-:W-:Y:S01]  /*1200*/  IABS R114, R105 ;  /* 0x0000006900727213 */ /* 0x000fe20000000000 */
[----:B------:R-:W-:Y:S01]  /*1210*/  IMAD.HI.U32 R6, R7, R13, R6 ;  /* 0x0000000d07067227 */ /* 0x000fe200078e0006 */
[----:B------:R-:W-:-:S02]  /*1220*/  IABS R13, R171 ;  /* 0x000000ab000d7213 */ /* 0x000fc40000000000 */
[----:B------:R-:W-:Y:S01]  /*1230*/  IABS R116, R103 ;  /* 0x0000006700747213 */ /* 0x000fe20000000000 */
[----:B------:R-:W-:Y:S01]  /*1240*/  IMAD.MOV.U32 R7, RZ, RZ, R14 ;  /* 0x000000ffff077224 */ /* 0x000fe200078e000e */
[----:B------:R-:W-:Y:S01]  /*1250*/  IABS R134, R19 ;  /* 0x0000001300867213 */ /* 0x000fe20000000000 */
[C---:B------:R-:W-:Y:S01]  /*1260*/  IMAD.HI.U32 R10, R6.reuse, R12, RZ ;  /* 0x0000000c060a7227 */ /* 0x040fe200078e00ff */
[----:B------:R-:W-:Y:S02]  /*1270*/  IABS R17, R168 ;  /* 0x000000a800117213 */ /* 0x000fe40000000000 */
[----:B------:R-:W-:Y:S01]  /*1280*/  IABS R20, R166 ;  /* 0x000000a600147213 */ /* 0x000fe20000000000 */
[----:B------:R-:W-:Y:S01]  /*1290*/  IMAD R7, R7, R4, RZ ;  /* 0x0000000407077224 */ /* 0x000fe200078e02ff */
[----:B------:R-:W-:Y:S01]  /*12a0*/  IABS R26, R163 ;  /* 0x000000a3001a7213 */ /* 0x000fe20000000000 */
[----:B------:R-:W-:Y:S01]  /*12b0*/  IMAD.HI.U32 R11, R6, R13, RZ ;  /* 0x0000000d060b7227 */ /* 0x000fe200078e00ff */
[----:B------:R-:W-:-:S02]  /*12c0*/  IABS R30, R161 ;  /* 0x000000a1001e7213 */ /* 0x000fc40000000000 */
[----:B------:R-:W-:Y:S01]  /*12d0*/  IABS R36, R158 ;  /* 0x0000009e00247213 */ /* 0x000fe20000000000 */
[----:B------:R-:W-:Y:S01]  /*12e0*/  IMAD.HI.U32 R7, R9, R7, R8 ;  /* 0x0000000709077227 */ /* 0x000fe200078e0008 */
[----:B------:R-:W-:Y:S02]  /*12f0*/  IABS R9, R169 ;  /* 0x000000a900097213 */ /* 0x000fe40000000000 */
[----:B------:R-:W-:Y:S01]  /*1300*/  IABS R40, R156 ;  /* 0x0000009c00287213 */ /* 0x000fe20000000000 */
[C---:B------:R-:W-:Y:S01]  /*1310*/  IMAD.HI.U32 R8, R6.reuse, R15, RZ ;  /* 0x0000000f06087227 */ /* 0x040fe200078e00ff */
[----:B------:R-:W-:Y:S02]  /*1320*/  IABS R46, R153 ;  /* 0x00000099002e7213 */ /* 0x000fe40000000000 */
[----:B------:R-:W-:Y:S01]  /*1330*/  IABS R50, R151 ;  /* 0x0000009700327213 */ /* 0x000fe20000000000 */
[----:B------:R-:W-:Y:S01]  /*1340*/  IMAD.MOV R10, RZ, RZ, -R10 ;  /* 0x000000ffff0a7224 */ /* 0x000fe200078e0a0a */
[----:B------:R-:W-:Y:S01]  /*1350*/  IABS R56, R148 ;  /* 0x0000009400387213 */ /* 0x000fe20000000000 */
[----:B------:R-:W-:Y:S01]  /*1360*/  IMAD.MOV R14, RZ, RZ, -R11 ;  /* 0x000000ffff0e7224 */ /* 0x000fe200078e0a0b */
[----:B------:R-:W-:Y:S01]  /*1370*/  IABS R60, R146 ;  /* 0x00000092003c7213 */ /* 0x000fe20000000000 */
[----:B------:R-:W-:Y:S01]  /*1380*/  IMAD.MOV R16, RZ, RZ, -R8 ;  /* 0x000000ffff107224 */ /* 0x000fe200078e0a08 */
[----:B------:R-:W-:Y:S01]  /*1390*/  IABS R66, R143 ;  /* 0x0000008f00427213 */ /* 0x000fe20000000000 */
[C---:B------:R-:W-:Y:S01]  /*13a0*/  IMAD R8, R5.reuse, R10, R12 ;  /* 0x0000000a05087224 */ /* 0x040fe200078e020c */
[----:B------:R-:W-:Y:S01]  /*13b0*/  IABS R70, R141 ;  /* 0x0000008d00467213 */ /* 0x000fe20000000000 */
[C---:B------:R-:W-:Y:S01]  /*13c0*/  IMAD R10, R5.reuse, R14, R13 ;  /* 0x0000000e050a7224 */ /* 0x040fe200078e020d */
[----:B------:R-:W-:Y:S01]  /*13d0*/  IABS R78, R138 ;  /* 0x0000008a004e7213 */ /* 0x000fe20000000000 */
[----:B------:R-:W-:Y:S01]  /*13e0*/  IMAD.MOV.U32 R14, RZ, RZ, R9 ;  /* 0x000000ffff0e7224 */ /* 0x000fe200078e0009 */
[C---:B------:R-:W-:Y:S01]  /*13f0*/  ISETP.GT.U32.AND P0, PT, R5.reuse, R8, PT ;  /* 0x000000080500720c */ /* 0x040fe20003f04070 */
[----:B------:R-:W-:Y:S01]  /*1400*/  IMAD.HI.U32 R11, R6, R17, RZ ;  /* 0x00000011060b7227 */ /* 0x000fe200078e00ff */
[----:B------:R-:W-:-:S02]  /*1410*/  ISETP.GT.U32.AND P3, PT, R5, R10, PT ;  /* 0x0000000a0500720c */ /* 0x000fc40003f64070 */
[----:B------:R-:W-:Y:S01]  /*1420*/  IABS R82, R136 ;  /* 0x0000008800527213 */ /* 0x000fe20000000000 */
[C---:B------:R-:W-:Y:S01]  /*1430*/  IMAD.HI.U32 R9, R6.reuse, R14, RZ ;  /* 0x0000000e06097227 */ /* 0x040fe200078e00ff */
[----:B------:R-:W-:Y:S02]  /*1440*/  IABS R88, R131 ;  /* 0x0000008300587213 */ /* 0x000fe40000000000 */
[----:B------:R-:W-:Y:S01]  /*1450*/  IABS R92, R127 ;  /* 0x0000007f005c7213 */ /* 0x000fe20000000000 */
[----:B------:R-:W-:Y:S01]  /*1460*/  IMAD.MOV R13, RZ, RZ, -R9 ;  /* 0x000000ffff0d7224 */ /* 0x000fe200078e0a09 */
[----:B------:R-:W-:Y:S01]  /*1470*/  IABS R98, R121 ;  /* 0x0000007900627213 */ /* 0x000fe20000000000 */
[C---:B------:R-:W-:Y:S01]  /*1480*/  IMAD.HI.U32 R9, R6.reuse, R18, RZ ;  /* 0x0000001206097227 */ /* 0x040fe200078e00ff */
[----:B------:R-:W-:Y:S02]  /*1490*/  IABS R102, R117 ;  /* 0x0000007500667213 */ /* 0x000fe40000000000 */
[----:B------:R-:W-:Y:S01]  /*14a0*/  IABS R108, R111 ;  /* 0x0000006f006c7213 */ /* 0x000fe20000000000 */
[----:B------:R-:W-:Y:S01]  /*14b0*/  IMAD R14, R5, R13, R14 ;  /* 0x0000000d050e7224 */ /* 0x000fe200078e020e */
[----:B------:R-:W-:Y:S01]  /*14c0*/  IABS R112, R107 ;  /* 0x0000006b00707213 */ /* 0x000fe20000000000 */
[----:B------:R-:W-:Y:S01]  /*14d0*/  IMAD.HI.U32 R13, R6, R22, RZ ;  /* 0x00000016060d7227 */ /* 0x000fe200078e00ff */
[----:B------:R-:W-:-:S02]  /*14e0*/  IABS R118, R101 ;  /* 0x0000006500767213 */ /* 0x000fc40000000000 */
[----:B------:R-:W-:Y:S01]  /*14f0*/  IABS R122, R97 ;  /* 0x00000061007a7213 */ /* 0x000fe20000000000 */
[----:B------:R-:W-:Y:S01]  /*1500*/  IMAD.MOV R9, RZ, RZ, -R9 ;  /* 0x000000ffff097224 */ /* 0x000fe200078e0a09 */
[----:B------:R-:W-:Y:S01]  /*1510*/  IABS R120, R99 ;  /* 0x0000006300787213 */ /* 0x000fe20000000000 */
[----:B------:R-:W-:Y:S01]  /*1520*/  IMAD.MOV R13, RZ, RZ, -R13 ;  /* 0x000000ffff0d7224 */ /* 0x000fe200078e0a0d */
[----:B------:R-:W-:Y:S01]  /*1530*/  IABS R126, R93 ;  /* 0x0000005d007e7213 */ /* 0x000fe20000000000 */
[C---:B------:R-:W-:Y:S01]  /*1540*/  IMAD R18, R5.reuse, R9, R18 ;  /* 0x0000000905127224 */ /* 0x040fe200078e0212 */
[----:B------:R-:W-:Y:S01]  /*1550*/  IABS R124, R95 ;  /* 0x0000005f007c7213 */ /* 0x000fe20000000000 */
[C---:B------:R-:W-:Y:S01]  /*1560*/  IMAD.HI.U32 R9, R6.reuse, R24, RZ ;  /* 0x0000001806097227 */ /* 0x040fe200078e00ff */
[----:B------:R-:W-:Y:S02]  /*1570*/  IABS R128, R91 ;  /* 0x0000005b00807213 */ /* 0x000fe40000000000 */
[C---:B------:R-:W-:Y:S01]  /*1580*/  ISETP.GT.U32.AND P4, PT, R5.reuse, R18, PT ;  /* 0x000000120500720c */ /* 0x040fe20003f84070 */
[----:B------:R-:W-:Y:S01]  /*1590*/  IMAD R22, R5, R13, R22 ;  /* 0x0000000d05167224 */ /* 0x000fe200078e0216 */
[----:B------:R-:W-:Y:S01]  /*15a0*/  IABS R130, R89 ;  /* 0x0000005900827213 */ /* 0x000fe20000000000 */
[----:B------:R-:W-:Y:S01]  /*15b0*/  IMAD.MOV R13, RZ, RZ, -R9 ;  /* 0x000000ffff0d7224 */ /* 0x000fe200078e0a09 */
[----:B------:R-:W-:Y:S01]  /*15c0*/  IABS R132, R23 ;  /* 0x0000001700847213 */ /* 0x000fe20000000000 */
[----:B------:R-:W-:Y:S01]  /*15d0*/  IMAD.HI.U32 R9, R6, R28, RZ ;  /* 0x0000001c06097227 */ /* 0x000fe200078e00ff */
[----:B------:R-:W-:-:S02]  /*15e0*/  LOP3.LUT R79, R0, 0x3a, RZ, 0xfc, !PT ;  /* 0x0000003a004f7812 */ /* 0x000fc400078efcff */
[C---:B------:R-:W-:Y:S01]  /*15f0*/  LOP3.LUT R85, R0.reuse, 0x2e, RZ, 0xfc, !PT ;  /* 0x0000002e00557812 */ /* 0x040fe200078efcff */
[C---:B------:R-:W-:Y:S01]  /*1600*/  IMAD R24, R5.reuse, R13, R24 ;  /* 0x0000000d05187224 */ /* 0x040fe200078e0218 */
[----:B------:R-:W-:Y:S01]  /*1610*/  LOP3.LUT R81, R0, 0x36, RZ, 0xfc, !PT ;  /* 0x0000003600517812 */ /* 0x000fe200078efcff */
[----:B------:R-:W-:Y:S01]  /*1620*/  IMAD.HI.U32 R13, R6, R32, RZ ;  /* 0x00000020060d7227 */ /* 0x000fe200078e00ff */
[C---:B------:R-:W-:Y:S02]  /*1630*/  LOP3.LUT R83, R0.reuse, 0x32, RZ, 0xfc, !PT ;  /* 0x0000003200537812 */ /* 0x040fe400078efcff */
[----:B------:R-:W-:Y:S01]  /*1640*/  LOP3.LUT R87, R0, 0x2a, RZ, 0xfc, !PT ;  /* 0x0000002a00577812 */ /* 0x000fe200078efcff */
[----:B------:R-:W-:Y:S02]  /*1650*/  IMAD.MOV R9, RZ, RZ, -R9 ;  /* 0x000000ffff097224 */ /* 0x000fe400078e0a09 */
[----:B------:R-:W-:Y:S02]  /*1660*/  IMAD.MOV R13, RZ, RZ, -R13 ;  /* 0x000000ffff0d7224 */ /* 0x000fe400078e0a0d */
[----:B------:R-:W-:-:S02]  /*1670*/  IMAD R28, R5, R9, R28 ;  /* 0x00000009051c7224 */ /* 0x000fc400078e021c */
[----:B------:R-:W-:-:S04]  /*1680*/  IMAD.HI.U32 R9, R6, R34, RZ ;  /* 0x0000002206097227 */ /* 0x000fc800078e00ff */
[----:B------:R-:W-:Y:S02]  /*1690*/  IMAD R32, R5, R13, R32 ;  /* 0x0000000d05207224 */ /* 0x000fe400078e0220 */
[----:B------:R-:W-:Y:S02]  /*16a0*/  IMAD.MOV R13, RZ, RZ, -R9 ;  /* 0x000000ffff0d7224 */ /* 0x000fe400078e0a09 */
[----:B------:R-:W-:-:S04]  /*16b0*/  IMAD.HI.U32 R9, R6, R38, RZ ;  /* 0x0000002606097227 */ /* 0x000fc800078e00ff */
[----:B------:R-:W-:Y:S02]  /*16c0*/  IMAD R34, R5, R13, R34 ;  /* 0x0000000d05227224 */ /* 0x000fe400078e0222 */
[----:B------:R-:W-:-:S04]  /*16d0*/  IMAD.HI.U32 R13, R6, R42, RZ ;  /* 0x0000002a060d7227 */ /* 0x000fc800078e00ff */
[----:B------:R-:W-:Y:S02]  /*16e0*/  IMAD.MOV R9, RZ, RZ, -R9 ;  /* 0x000000ffff097224 */ /* 0x000fe400078e0a09 */
[----:B------:R-:W-:Y:S02]  /*16f0*/  IMAD.MOV R13, RZ, RZ, -R13 ;  /* 0x000000ffff0d7224 */ /* 0x000fe400078e0a0d */
[----:B------:R-:W-:Y:S02]  /*1700*/  IMAD R38, R5, R9, R38 ;  /* 0x0000000905267224 */ /* 0x000fe400078e0226 */
        /* <DEDUP_REMOVED lines=64> */
[C---:B------:R-:W-:Y:S02]  /*1b10*/  IMAD R114, R5.reuse, R13, R114 ;  /* 0x0000000d05727224 */ /* 0x040fe400078e0272 */
[----:B------:R-:W-:Y:S02]  /*1b20*/  IMAD.MOV R13, RZ, RZ, -R9 ;  /* 0x000000ffff0d7224 */ /* 0x000fe400078e0a09 */
[C---:B------:R-:W-:Y:S02]  /*1b30*/  IMAD R12, R5.reuse, R16, R15 ;  /* 0x00000010050c7224 */ /* 0x040fe400078e020f */
[----:B------:R-:W-:Y:S02]  /*1b40*/  IMAD R116, R5, R13, R116 ;  /* 0x0000000d05747224 */ /* 0x000fe400078e0274 */
[----:B------:R-:W-:-:S04]  /*1b50*/  IMAD.HI.U32 R13, R6, R134, RZ ;  /* 0x00000086060d7227 */ /* 0x000fc800078e00ff */
[----:B------:R-:W-:Y:S02]  /*1b60*/  IMAD.MOV R13, RZ, RZ, -R13 ;  /* 0x000000ffff0d7224 */ /* 0x000fe400078e0a0d */
[----:B------:R-:W-:Y:S02]  /*1b70*/  IMAD.MOV R16, RZ, RZ, -R11 ;  /* 0x000000ffff107224 */ /* 0x000fe400078e0a0b */
[----:B------:R-:W-:Y:S02]  /*1b80*/  IMAD R134, R5, R13, R134 ;  /* 0x0000000d05867224 */ /* 0x000fe400078e0286 */
[----:B------:R-:W-:-:S03]  /*1b90*/  IMAD.HI.U32 R11, R6, R20, RZ ;  /* 0x00000014060b7227 */ /* 0x000fc600078e00ff */
[C---:B------:R-:W-:Y:S01]  /*1ba0*/  ISETP.GT.U32.AND P1, PT, R5.reuse, R134, PT ;  /* 0x000000860500720c */ /* 0x040fe20003f24070 */
[----:B------:R-:W-:Y:S02]  /*1bb0*/  IMAD.MOV R11, RZ, RZ, -R11 ;  /* 0x000000ffff0b7224 */ /* 0x000fe400078e0a0b */
[----:B------:R-:W-:Y:S01]  /*1bc0*/  @!P0 IMAD.IADD R8, R8, 0x1, -R5 ;  /* 0x0000000108088824 */ /* 0x000fe200078e0a05 */
[C---:B------:R-:W-:Y:S01]  /*1bd0*/  ISETP.GT.U32.AND P0, PT, R5.reuse, R14, PT ;  /* 0x0000000e0500720c */ /* 0x040fe20003f04070 */
[C---:B------:R-:W-:Y:S02]  /*1be0*/  IMAD R20, R5.reuse, R11, R20 ;  /* 0x0000000b05147224 */ /* 0x040fe400078e0214 */
[C---:B------:R-:W-:Y:S01]  /*1bf0*/  IMAD R16, R5.reuse, R16, R17 ;  /* 0x0000001005107224 */ /* 0x040fe200078e0211 */
[----:B------:R-:W-:Y:S01]  /*1c00*/  ISETP.GT.U32.AND P6, PT, R5, R8, PT ;  /* 0x000000080500720c */ /* 0x000fe20003fc4070 */
[----:B------:R-:W-:-:S03]  /*1c10*/  IMAD.HI.U32 R11, R6, R26, RZ ;  /* 0x0000001a060b7227 */ /* 0x000fc600078e00ff */
[C---:B------:R-:W-:Y:S01]  /*1c20*/  ISETP.GT.U32.AND P5, PT, R5.reuse, R16, PT ;  /* 0x000000100500720c */ /* 0x040fe20003fa4070 */
[----:B------:R-:W-:Y:S01]  /*1c30*/  @!P1 IMAD.IADD R134, R134, 0x1, -R5 ;  /* 0x0000000186869824 */ /* 0x000fe200078e0a05 */
[C---:B------:R-:W-:Y:S01]  /*1c40*/  ISETP.GT.U32.AND P1, PT, R5.reuse, R12, PT ;  /* 0x0000000c0500720c */ /* 0x040fe20003f24070 */
[----:B------:R-:W-:Y:S02]  /*1c50*/  IMAD.MOV R15, RZ, RZ, -R11 ;  /* 0x000000ffff0f7224 */ /* 0x000fe400078e0a0b */
[----:B------:R-:W-:Y:S01]  /*1c60*/  IMAD.HI.U32 R11, R6, R30, RZ ;  /* 0x0000001e060b7227 */ /* 0x000fe200078e00ff */
[----:B------:R-:W-:-:S03]  /*1c70*/  ISETP.GT.U32.AND P2, PT, R5, R134, PT ;  /* 0x000000860500720c */ /* 0x000fc60003f44070 */
[----:B------:R-:W-:Y:S01]  /*1c80*/  @!P3 IMAD.IADD R10, R10, 0x1, -R5 ;  /* 0x000000010a0ab824 */ /* 0x000fe200078e0a05 */
[C---:B------:R-:W-:Y:S01]  /*1c90*/  ISETP.GT.U32.AND P3, PT, R5.reuse, R24, PT ;  /* 0x000000180500720c */ /* 0x040fe20003f64070 */
[----:B------:R-:W-:Y:S02]  /*1ca0*/  IMAD.MOV R11, RZ, RZ, -R11 ;  /* 0x000000ffff0b7224 */ /* 0x000fe400078e0a0b */
[--C-:B------:R-:W-:Y:S01]  /*1cb0*/  @!P0 IMAD.IADD R14, R14, 0x1, -R5.reuse ;  /* 0x000000010e0e8824 */ /* 0x100fe200078e0a05 */
[C---:B------:R-:W-:Y:S01]  /*1cc0*/  ISETP.GT.U32.AND P0, PT, R5.reuse, R28, PT ;  /* 0x0000001c0500720c */ /* 0x040fe20003f04070 */
[--C-:B------:R-:W-:Y:S01]  /*1cd0*/  @!P6 IMAD.IADD R8, R8, 0x1, -R5.reuse ;  /* 0x000000010808e824 */ /* 0x100fe200078e0a05 */
[C---:B------:R-:W-:Y:S01]  /*1ce0*/  ISETP.GT.U32.AND P6, PT, R5.reuse, R22, PT ;  /* 0x000000160500720c */ /* 0x040fe20003fc4070 */
[C---:B------:R-:W-:Y:S02]  /*1cf0*/  IMAD R26, R5.reuse, R15, R26 ;  /* 0x0000000f051a7224 */ /* 0x040fe400078e021a */
[----:B------:R-:W-:Y:S01]  /*1d00*/  @!P2 IMAD.IADD R134, R134, 0x1, -R5 ;  /* 0x000000018686a824 */ /* 0x000fe200078e0a05 */
[C---:B------:R-:W-:Y:S01]  /*1d10*/  ISETP.GT.U32.AND P2, PT, R5.reuse, R20, PT ;  /* 0x000000140500720c */ /* 0x040fe20003f44070 */
[----:B------:R-:W-:-:S02]  /*1d20*/  IMAD R30, R5, R11, R30 ;  /* 0x0000000b051e7224 */ /* 0x000fc400078e021e */
[--C-:B------:R-:W-:Y:S01]  /*1d30*/  @!P1 IMAD.IADD R12, R12, 0x1, -R5.reuse ;  /* 0x000000010c0c9824 */ /* 0x100fe200078e0a05 */
[C---:B------:R-:W-:Y:S01]  /*1d40*/  ISETP.GT.U32.AND P1, PT, R5.reuse, R26, PT ;  /* 0x0000001a0500720c */ /* 0x040fe20003f24070 */
        /* <DEDUP_REMOVED lines=8> */
[----:B------:R-:W-:Y:S01]  /*1dd0*/  @!P2 IMAD.IADD R20, R20, 0x1, -R5 ;  /* 0x000000011414a824 */ /* 0x000fe200078e0a05 */
[----:B------:R-:W-:Y:S01]  /*1de0*/  ISETP.GT.U32.AND P2, PT, R5, R34, PT ;  /* 0x000000220500720c */ /* 0x000fe20003f44070 */
[----:B------:R-:W-:-:S04]  /*1df0*/  IMAD.HI.U32 R11, R6, R36, RZ ;  /* 0x00000024060b7227 */ /* 0x000fc800078e00ff */
[----:B------:R-:W-:Y:S01]  /*1e00*/  @!P6 IMAD.IADD R22, R22, 0x1, -R5 ;  /* 0x000000011616e824 */ /* 0x000fe200078e0a05 */
[----:B------:R-:W-:Y:S01]  /*1e10*/  ISETP.GT.U32.AND P6, PT, R5, R10, PT ;  /* 0x0000000a0500720c */ /* 0x000fe20003fc4070 */
[----:B------:R-:W-:Y:S02]  /*1e20*/  IMAD.MOV R15, RZ, RZ, -R11 ;  /* 0x000000ffff0f7224 */ /* 0x000fe400078e0a0b */
[----:B------:R-:W-:-:S04]  /*1e30*/  IMAD.HI.U32 R11, R6, R40, RZ ;  /* 0x00000028060b7227 */ /* 0x000fc800078e00ff */
[--C-:B------:R-:W-:Y:S01]  /*1e40*/  @!P2 IMAD.IADD R34, R34, 0x1, -R5.reuse ;  /* 0x000000012222a824 */ /* 0x100fe200078e0a05 */
[C---:B------:R-:W-:Y:S01]  /*1e50*/  ISETP.GT.U32.AND P2, PT, R5.reuse, R22, PT ;  /* 0x000000160500720c */ /* 0x040fe20003f44070 */
[--C-:B------:R-:W-:Y:S01]  /*1e60*/  @!P1 IMAD.IADD R26, R26, 0x1, -R5.reuse ;  /* 0x000000011a1a9824 */ /* 0x100fe200078e0a05 */
[C---:B------:R-:W-:Y:S01]  /*1e70*/  ISETP.GT.U32.AND P1, PT, R5.reuse, R14, PT ;  /* 0x0000000e0500720c */ /* 0x040fe20003f24070 */
[--C-:B------:R-:W-:Y:S01]  /*1e80*/  @!P5 IMAD.IADD R30, R30, 0x1, -R5.reuse ;  /* 0x000000011e1ed824 */ /* 0x100fe200078e0a05 */
[C---:B------:R-:W-:Y:S01]  /*1e90*/  ISETP.GT.U32.AND P5, PT, R5.reuse, R18, PT ;  /* 0x000000120500720c */ /* 0x040fe20003fa4070 */
[----:B------:R-:W-:Y:S01]  /*1ea0*/  @!P4 IMAD.IADD R32, R32, 0x1, -R5 ;  /* 0x000000012020c824 */ /* 0x000fe200078e0a05 */
[C---:B------:R-:W-:Y:S01]  /*1eb0*/  ISETP.GT.U32.AND P4, PT, R5.reuse, R20, PT ;  /* 0x000000140500720c */ /* 0x040fe20003f84070 */
[----:B------:R-:W-:Y:S02]  /*1ec0*/  IMAD.MOV R11, RZ, RZ, -R11 ;  /* 0x000000ffff0b7224 */ /* 0x000fe400078e0a0b */
[--C-:B------:R-:W-:Y:S01]  /*1ed0*/  @!P3 IMAD.IADD R12, R12, 0x1, -R5.reuse ;  /* 0x000000010c0cb824 */ /* 0x100fe200078e0a05 */
[C---:B------:R-:W-:Y:S01]  /*1ee0*/  ISETP.GT.U32.AND P3, PT, R5.reuse, R24, PT ;  /* 0x000000180500720c */ /* 0x040fe20003f64070 */
[----:B------:R-:W-:Y:S01]  /*1ef0*/  @!P0 IMAD.IADD R16, R16, 0x1, -R5 ;  /* 0x0000000110108824 */ /* 0x000fe200078e0a05 */
[C---:B------:R-:W-:Y:S01]  /*1f00*/  ISETP.GT.U32.AND P0, PT, R5.reuse, R28, PT ;  /* 0x0000001c0500720c */ /* 0x040fe20003f04070 */
[----:B------:R-:W-:-:S02]  /*1f10*/  IMAD R40, R5, R11, R40 ;  /* 0x0000000b05287224 */ /* 0x000fc400078e0228 */
[----:B------:R-:W-:-:S04]  /*1f20*/  IMAD.HI.U32 R11, R6, R46, RZ ;  /* 0x0000002e060b7227 */ /* 0x000fc800078e00ff */
[----:B------:R-:W-:Y:S02]  /*1f30*/  IMAD R36, R5, R15, R36 ;  /* 0x0000000f05247224 */ /* 0x000fe400078e0224 */
        /* <DEDUP_REMOVED lines=17> */
[C---:B------:R-:W-:Y:S02]  /*2050*/  IMAD R46, R5.reuse, R15, R46 ;  /* 0x0000000f052e7224 */ /* 0x040fe400078e022e */
[----:B------:R-:W-:Y:S01]  /*2060*/  @!P6 IMAD.IADD R10, R10, 0x1, -R5 ;  /* 0x000000010a0ae824 */ /* 0x000fe200078e0a05 */
[C---:B------:R-:W-:Y:S01]  /*2070*/  ISETP.GT.U32.AND P6, PT, R5.reuse, R34, PT ;  /* 0x000000220500720c */ /* 0x040fe20003fc4070 */
[----:B------:R-:W-:Y:S02]  /*2080*/  IMAD.MOV R15, RZ, RZ, -R11 ;  /* 0x000000ffff0f7224 */ /* 0x000fe400078e0a0b */
        /* <DEDUP_REMOVED lines=9> */
[C---:B------:R-:W-:Y:S02]  /*2120*/  IMAD R56, R5.reuse, R15, R56 ;  /* 0x0000000f05387224 */ /* 0x040fe400078e0238 */
[----:B------:R-:W-:Y:S01]  /*2130*/  @!P3 IMAD.IADD R38, R38, 0x1, -R5 ;  /* 0x000000012626b824 */ /* 0x000fe200078e0a05 */
[C---:B------:R-:W-:Y:S01]  /*2140*/  ISETP.GT.U32.AND P3, PT, R5.reuse, R52, PT ;  /* 0x000000340500720c */ /* 0x040fe20003f64070 */
[----:B------:R-:W-:Y:S02]  /*2150*/  IMAD.MOV R11, RZ, RZ, -R11 ;  /* 0x000000ffff0b7224 */ /* 0x000fe400078e0a0b */
[--C-:B------:R-:W-:Y:S01]  /*2160*/  @!P0 IMAD.IADD R42, R42, 0x1, -R5.reuse ;  /* 0x000000012a2a8824 */ /* 0x100fe200078e0a05 */
[C---:B------:R-:W-:Y:S01]  /*2170*/  ISETP.GT.U32.AND P0, PT, R5.reuse, R56, PT ;  /* 0x000000380500720c */ /* 0x040fe20003f04070 */
[C---:B------:R-:W-:Y:S02]  /*2180*/  IMAD R60, R5.reuse, R11, R60 ;  /* 0x0000000b053c7224 */ /* 0x040fe400078e023c */
        /* <DEDUP_REMOVED lines=29> */
[----:B------:R-:W-:Y:S01]  /*2360*/  @!P0 IMAD.IADD R44, R44, 0x1, -R5 ;  /* 0x000000012c2c8824 */ /* 0x000fe200078e0a05 */
[C---:B------:R-:W-:Y:S01]  /*2370*/  ISETP.GT.U32.AND P0, PT, R5.reuse, R56, PT ;  /* 0x000000380500720c */ /* 0x040fe20003f04070 */
[----:B------:R-:W-:Y:S02]  /*2380*/  IMAD.MOV R11, RZ, RZ, -R11 ;  /* 0x000000ffff0b7224 */ /* 0x000fe400078e0a0b */
[--C-:B------:R-:W-:Y:S01]  /*2390*/  @!P2 IMAD.IADD R50, R50, 0x1, -R5.reuse ;  /* 0x000000013232a824 */ /* 0x100fe200078e0a05 */
[C---:B------:R-:W-:Y:S01]  /*23a0*/  ISETP.GT.U32.AND P2, PT, R5.reuse, R64, PT ;  /* 0x000000400500720c */ /* 0x040fe20003f44070 */
[C---:B------:R-:W-:Y:S02]  /*23b0*/  IMAD R66, R5.reuse, R15, R66 ;  /* 0x0000000f05427224 */ /* 0x040fe400078e0242 */
[C---:B------:R-:W-:Y:S02]  /*23c0*/  IMAD R70, R5.reuse, R11, R70 ;  /* 0x0000000b05467224 */ /* 0x040fe400078e0246 */
        /* <DEDUP_REMOVED lines=13> */
[C---:B------:R-:W-:Y:S02]  /*24a0*/  IMAD R78, R5.reuse, R15, R78 ;  /* 0x0000000f054e7224 */ /* 0x040fe400078e024e */
[----:B------:R-:W-:Y:S02]  /*24b0*/  IMAD.MOV R11, RZ, RZ, -R11 ;  /* 0x000000ffff0b7224 */ /* 0x000fe400078e0a0b */
[--C-:B------:R-:W-:Y:S01]  /*24c0*/  @!P6 IMAD.IADD R36, R36, 0x1, -R5.reuse ;  /* 0x000000012424e824 */ /* 0x100fe200078e0a05 */
[C---:B------:R-:W-:Y:S01]  /*24d0*/  ISETP.GT.U32.AND P6, PT, R5.reuse, R60, PT ;  /* 0x0000003c0500720c */ /* 0x040fe20003fc4070 */
[----:B------:R-:W-:Y:S01]  /*24e0*/  @!P2 IMAD.IADD R64, R64, 0x1, -R5 ;  /* 0x000000014040a824 */ /* 0x000fe200078e0a05 */
[C---:B------:R-:W-:Y:S01]  /*24f0*/  ISETP.GT.U32.AND P2, PT, R5.reuse, R80, PT ;  /* 0x000000500500720c */ /* 0x040fe20003f44070 */
[----:B------:R-:W-:-:S02]  /*2500*/  IMAD R82, R5, R11, R82 ;  /* 0x0000000b05527224 */ /* 0x000fc400078e0252 */
        /* <DEDUP_REMOVED lines=8> */
[C---:B------:R-:W-:Y:S01]  /*2590*/  ISETP.GT.U32.AND P3, PT, R5.reuse, R82, PT ;  /* 0x000000520500720c */ /* 0x040fe20003f64070 */
[----:B------:R-:W-:Y:S02]  /*25a0*/  IMAD.MOV R15, RZ, RZ, -R11 ;  /* 0x000000ffff0f7224 */ /* 0x000fe400078e0a0b */
        /* <DEDUP_REMOVED lines=15> */
[----:B------:R-:W-:-:S02]  /*26a0*/  IMAD R92, R5, R11, R92 ;  /* 0x0000000b055c7224 */ /* 0x000fc400078e025c */
[----:B------:R-:W-:-:S04]  /*26b0*/  IMAD.HI.U32 R11, R6, R98, RZ ;  /* 0x00000062060b7227 */ /* 0x000fc800078e00ff */
[--C-:B------:R-:W-:Y:S01]  /*26c0*/  @!P3 IMAD.IADD R82, R82, 0x1, -R5.reuse ;  /* 0x000000015252b824 */ /* 0x100fe200078e0a05 */
[C---:B------:R-:W-:Y:S01]  /*26d0*/  ISETP.GT.U32.AND P3, PT, R5.reuse, R68, PT ;  /* 0x000000440500720c */ /* 0x040fe20003f64070 */
        /* <DEDUP_REMOVED lines=19> */
[C---:B------:R-:W-:Y:S02]  /*2810*/  IMAD R98, R5.reuse, R15, R98 ;  /* 0x0000000f05627224 */ /* 0x040fe400078e0262 */
[----:B------:R-:W-:Y:S01]  /*2820*/  @!P0 IMAD.IADD R72, R72, 0x1, -R5 ;  /* 0x0000000148488824 */ /* 0x000fe200078e0a05 */
[----:B------:R-:W-:Y:S01]  /*2830*/  ISETP.GT.U32.AND P0, PT, R5, R86, PT ;  /* 0x000000560500720c */ /* 0x000fe20003f04070 */
[----:B------:R-:W-:Y:S02]  /*2840*/  IMAD.MOV R15, RZ, RZ, -R11 ;  /* 0x000000ffff0f7224 */ /* 0x000fe400078e0a0b */
[----:B------:R-:W-:-:S04]  /*2850*/  IMAD.HI.U32 R11, R6, R112, RZ ;  /* 0x00000070060b7227 */ /* 0x000fc800078e00ff */
        /* <DEDUP_REMOVED lines=10> */
[----:B------:R-:W-:Y:S01]  /*2900*/  @!P6 IMAD.IADD R62, R62, 0x1, -R5 ;  /* 0x000000013e3ee824 */ /* 0x000fe200078e0a05 */
[----:B------:R-:W-:Y:S01]  /*2910*/  ISETP.GT.U32.AND P6, PT, R5, R88, PT ;  /* 0x000000580500720c */ /* 0x000fe20003fc4070 */
        /* <DEDUP_REMOVED lines=18> */
[----:B------:R-:W-:-:S02]  /*2a40*/  IMAD.MOV R9, RZ, RZ, -R9 ;  /* 0x000000ffff097224 */ /* 0x000fc400078e0a09 */
[C---:B------:R-:W-:Y:S02]  /*2a50*/  IMAD R122, R5.reuse, R11, R122 ;  /* 0x0000000b057a7224 */ /* 0x040fe400078e027a */
        /* <DEDUP_REMOVED lines=8> */
[----:B------:R-:W-:-:S04]  /*2ae0*/  IMAD.HI.U32 R9, R6, R124, RZ ;  /* 0x0000007c06097227 */ /* 0x000fc800078e00ff */
[----:B------:R-:W-:Y:S02]  /*2af0*/  IMAD.MOV R11, RZ, RZ, -R11 ;  /* 0x000000ffff0b7224 */ /* 0x000fe400078e0a0b */
[----:B------:R-:W-:Y:S02]  /*2b00*/  IMAD.MOV R13, RZ, RZ, -R9 ;  /* 0x000000ffff0d7224 */ /* 0x000fe400078e0a09 */
[----:B------:R-:W-:Y:S02]  /*2b10*/  IMAD R126, R5, R11, R126 ;  /* 0x0000000b057e7224 */ /* 0x000fe400078e027e */
[----:B------:R-:W-:-:S04]  /*2b20*/  IMAD.HI.U32 R9, R6, R128, RZ ;  /* 0x0000008006097227 */ /* 0x000fc800078e00ff */
        /* <DEDUP_REMOVED lines=9> */
[----:B------:R-:W-:Y:S02]  /*2bc0*/  IMAD R124, R5, R13, R124 ;  /* 0x0000000d057c7224 */ /* 0x000fe400078e027c */
[----:B------:R-:W-:-:S02]  /*2bd0*/  IMAD.MOV R13, RZ, RZ, -R9 ;  /* 0x000000ffff0d7224 */ /* 0x000fc400078e0a09 */
[----:B------:R-:W-:Y:S02]  /*2be0*/  IMAD.MOV R11, RZ, RZ, -R11 ;  /* 0x000000ffff0b7224 */ /* 0x000fe400078e0a0b */
[----:B------:R-:W-:Y:S01]  /*2bf0*/  @!P6 IMAD.IADD R102, R102, 0x1, -R5 ;  /* 0x000000016666e824 */ /* 0x000fe200078e0a05 */
[----:B------:R-:W-:Y:S01]  /*2c00*/  ISETP.GT.U32.AND P6, PT, R5, R90, PT ;  /* 0x0000005a0500720c */ /* 0x000fe20003fc4070 */
[----:B------:R-:W-:-:S04]  /*2c10*/  IMAD.HI.U32 R9, R6, R132, RZ ;  /* 0x0000008406097227 */ /* 0x000fc800078e00ff */
[--C-:B------:R-:W-:Y:S01]  /*2c20*/  @!P3 IMAD.IADD R110, R110, 0x1, -R5.reuse ;  /* 0x000000016e6eb824 */ /* 0x100fe200078e0a05 */
[C---:B------:R-:W-:Y:S01]  /*2c30*/  ISETP.GT.U32.AND P3, PT, R5.reuse, R98, PT ;  /* 0x000000620500720c */ /* 0x040fe20003f64070 */
[C---:B------:R-:W-:Y:S01]  /*2c40*/  IMAD R130, R5.reuse, R11, R130 ;  /* 0x0000000b05827224 */ /* 0x040fe200078e0282 */
[----:B------:R-:W-:Y:S01]  /*2c50*/  IABS R11, R21 ;  /* 0x00000015000b7213 */ /* 0x000fe20000000000 */
[----:B------:R-:W-:Y:S01]  /*2c60*/  @!P0 IMAD.IADD R114, R114, 0x1, -R5 ;  /* 0x0000000172728824 */ /* 0x000fe200078e0a05 */
[C---:B------:R-:W-:Y:S01]  /*2c70*/  ISETP.GT.U32.AND P0, PT, R5.reuse, R102, PT ;  /* 0x000000660500720c */ /* 0x040fe20003f04070 */
[----:B------:R-:W-:Y:S02]  /*2c80*/  IMAD.MOV R9, RZ, RZ, -R9 ;  /* 0x000000ffff097224 */ /* 0x000fe400078e0a09 */
[----:B------:R-:W-:Y:S01]  /*2c90*/  @!P2 IMAD.IADD R96, R96, 0x1, -R5 ;  /* 0x000000016060a824 */ /* 0x000fe200078e0a05 */
[C---:B------:R-:W-:Y:S01]  /*2ca0*/  ISETP.GT.U32.AND P2, PT, R5.reuse, R108, PT ;  /* 0x0000006c0500720c */ /* 0x040fe20003f44070 */
[----:B------:R-:W-:-:S02]  /*2cb0*/  IMAD R132, R5, R9, R132 ;  /* 0x0000000905847224 */ /* 0x000fc400078e0284 */
[----:B------:R-:W-:Y:S02]  /*2cc0*/  IMAD.MOV.U32 R9, RZ, RZ, R11 ;  /* 0x000000ffff097224 */ /* 0x000fe400078e000b */
[--C-:B------:R-:W-:Y:S01]  /*2cd0*/  @!P5 IMAD.IADD R92, R92, 0x1, -R5.reuse ;  /* 0x000000015c5cd824 */ /* 0x100fe200078e0a05 */
[C---:B------:R-:W-:Y:S01]  /*2ce0*/  ISETP.GT.U32.AND P5, PT, R5.reuse, R104, PT ;  /* 0x000000680500720c */ /* 0x040fe20003fa4070 */
[----:B------:R-:W-:Y:S01]  /*2cf0*/  @!P4 IMAD.IADD R94, R94, 0x1, -R5 ;  /* 0x000000015e5ec824 */ /* 0x000fe200078e0a05 */
[----:B------:R-:W-:Y:S01]  /*2d00*/  ISETP.GT.U32.AND P4, PT, R5, R106, PT ;  /* 0x0000006a0500720c */ /* 0x000fe20003f84070 */
[----:B------:R-:W-:-:S04]  /*2d10*/  IMAD.HI.U32 R6, R6, R9, RZ ;  /* 0x0000000906067227 */ /* 0x000fc800078e00ff */
[--C-:B------:R-:W-:Y:S01]  /*2d20*/  @!P3 IMAD.IADD R98, R98, 0x1, -R5.reuse ;  /* 0x000000016262b824 */ /* 0x100fe200078e0a05 */
[C---:B------:R-:W-:Y:S01]  /*2d30*/  ISETP.GT.U32.AND P3, PT, R5.reuse, R110, PT ;  /* 0x0000006e0500720c */ /* 0x040fe20003f64070 */
[--C-:B------:R-:W-:Y:S01]  /*2d40*/  @!P1 IMAD.IADD R112, R112, 0x1, -R5.reuse ;  /* 0x0000000170709824 */ /* 0x100fe200078e0a05 */
[C---:B------:R-:W-:Y:S01]  /*2d50*/  ISETP.GT.U32.AND P1, PT, R5.reuse, R100, PT ;  /* 0x000000640500720c */ /* 0x040fe20003f24070 */
[----:B------:R-:W-:Y:S02]  /*2d60*/  IMAD.MOV R6, RZ, RZ, -R6 ;  /* 0x000000ffff067224 */ /* 0x000fe400078e0a06 */
[--C-:B------:R-:W-:Y:S01]  /*2d70*/  @!P0 IMAD.IADD R102, R102, 0x1, -R5.reuse ;  /* 0x0000000166668824 */ /* 0x100fe200078e0a05 */
[C---:B------:R-:W-:Y:S01]  /*2d80*/  ISETP.GT.U32.AND P0, PT, R5.reuse, R116, PT ;  /* 0x000000740500720c */ /* 0x040fe20003f04070 */
[----:B------:R-:W-:Y:S01]  /*2d90*/  @!P6 IMAD.IADD R90, R90, 0x1, -R5 ;  /* 0x000000015a5ae824 */ /* 0x000fe200078e0a05 */
[C---:B------:R-:W-:Y:S01]  /*2da0*/  ISETP.GT.U32.AND P6, PT, R5.reuse, R112, PT ;  /* 0x000000700500720c */ /* 0x040fe20003fc4070 */
[----:B------:R-:W-:-:S02]  /*2db0*/  IMAD R118, R5, R15, R118 ;  /* 0x0000000f05767224 */ /* 0x000fc400078e0276 */
[C---:B------:R-:W-:Y:S01]  /*2dc0*/  IMAD R6, R5.reuse, R6, R9 ;  /* 0x0000000605067224 */ /* 0x040fe200078e0209 */
[----:B------:R-:W-:Y:S01]  /*2dd0*/  IABS R9, R173 ;  /* 0x000000ad00097213 */ /* 0x000fe20000000000 */
        /* <DEDUP_REMOVED lines=14> */
[----:B------:R-:W-:Y:S01]  /*2ec0*/  @!P6 IMAD.IADD R112, R112, 0x1, -R5 ;  /* 0x000000017070e824 */ /* 0x000fe200078e0a05 */
[C---:B------:R-:W-:Y:S01]  /*2ed0*/  ISETP.GT.U32.AND P6, PT, R5.reuse, R126, PT ;  /* 0x0000007e0500720c */ /* 0x040fe20003fc4070 */
[----:B------:R-:W-:Y:S01]  /*2ee0*/  IMAD R9, R4, R7, R9 ;  /* 0x0000000704097224 */ /* 0x000fe200078e0209 */
[----:B------:R-:W-:Y:S01]  /*2ef0*/  SHF.R.S32.HI R7, RZ, 0x1f, R2 ;  /* 0x0000001fff077819 */ /* 0x000fe20000011402 */
[--C-:B------:R-:W-:Y:S01]  /*2f00*/  @!P2 IMAD.IADD R122, R122, 0x1, -R5.reuse ;  /* 0x000000017a7aa824 */ /* 0x100fe200078e0a05 */
[C---:B------:R-:W-:Y:S01]  /*2f10*/  ISETP.GT.U32.AND P2, PT, R5.reuse, R116, PT ;  /* 0x000000740500720c */ /* 0x040fe20003f44070 */
[--C-:B------:R-:W-:Y:S01]  /*2f20*/  @!P5 IMAD.IADD R118, R118, 0x1, -R5.reuse ;  /* 0x000000017676d824 */ /* 0x100fe200078e0a05 */
[C---:B------:R-:W-:Y:S01]  /*2f30*/  ISETP.GT.U32.AND P5, PT, R5.reuse, R132, PT ;  /* 0x000000840500720c */ /* 0x040fe20003fa4070 */
[--C-:B------:R-:W-:Y:S01]  /*2f40*/  @!P4 IMAD.IADD R120, R120, 0x1, -R5.reuse ;  /* 0x000000017878c824 */ /* 0x100fe200078e0a05 */
[----:B------:R-:W-:Y:S01]  /*2f50*/  ISETP.GT.U32.AND P4, PT, R4, R9, PT ;  /* 0x000000090400720c */ /* 0x000fe20003f84070 */
[----:B------:R-:W-:Y:S01]  /*2f60*/  IMAD R128, R5, R13, R128 ;  /* 0x0000000d05807224 */ /* 0x000fe200078e0280 */
[----:B------:R-:W-:Y:S01]  /*2f70*/  LEA.HI R2, R7, R2, RZ, 0x6 ;  /* 0x0000000207027211 */ /* 0x000fe200078f30ff */
[--C-:B------:R-:W-:Y:S01]  /*2f80*/  @!P3 IMAD.IADD R124, R124, 0x1, -R5.reuse ;  /* 0x000000017c7cb824 */ /* 0x100fe200078e0a05 */
[C---:B------:R-:W-:Y:S01]  /*2f90*/  ISETP.GT.U32.AND P3, PT, R5.reuse, R118, PT ;  /* 0x000000760500720c */ /* 0x040fe20003f64070 */
[--C-:B------:R-:W-:Y:S01]  /*2fa0*/  @!P1 IMAD.IADD R114, R114, 0x1, -R5.reuse ;  /* 0x0000000172729824 */ /* 0x100fe200078e0a05 */
[C---:B------:R-:W-:Y:S01]  /*2fb0*/  ISETP.GT.U32.AND P1, PT, R5.reuse, R128, PT ;  /* 0x000000800500720c */ /* 0x040fe20003f24070 */
[--C-:B------:R-:W-:Y:S01]  /*2fc0*/  @!P0 IMAD.IADD R130, R130, 0x1, -R5.reuse ;  /* 0x0000000182828824 */ /* 0x100fe200078e0a05 */
[C---:B------:R-:W-:Y:S01]  /*2fd0*/  ISETP.GT.U32.AND P0, PT, R5.reuse, R122, PT ;  /* 0x0000007a0500720c */ /* 0x040fe20003f04070 */
[--C-:B------:R-:W-:Y:S01]  /*2fe0*/  @!P6 IMAD.IADD R126, R126, 0x1, -R5.reuse ;  /* 0x000000017e7ee824 */ /* 0x100fe200078e0a05 */
[----:B------:R-:W-:Y:S01]  /*2ff0*/  ISETP.GT.U32.AND P6, PT, R5, R6, PT ;  /* 0x000000060500720c */ /* 0x000fe20003fc4070 */
[--C-:B------:R-:W-:Y:S01]  /*3000*/  @!P2 IMAD.IADD R116, R116, 0x1, -R5.reuse ;  /* 0x000000017474a824 */ /* 0x100fe200078e0a05 */
[----:B------:R-:W-:Y:S01]  /*3010*/  SHF.R.S32.HI R2, RZ, 0x6, R2 ;  /* 0x00000006ff027819 */ /* 0x000fe20000011402 */
[----:B------:R-:W-:Y:S01]  /*3020*/  @!P4 IMAD.IADD R9, R9, 0x1, -R4 ;  /* 0x000000010909c824 */ /* 0x000fe200078e0a04 */
[----:B------:R-:W-:Y:S01]  /*3030*/  ISETP.GT.U32.AND P2, PT, R5, R126, PT ;  /* 0x0000007e0500720c */ /* 0x000fe20003f44070 */
[--C-:B------:R-:W-:Y:S01]  /*3040*/  @!P5 IMAD.IADD R132, R132, 0x1, -R5.reuse ;  /* 0x000000018484d824 */ /* 0x100fe200078e0a05 */
[----:B------:R-:W-:Y:S01]  /*3050*/  ISETP.GE.AND P4, PT, R173, RZ, PT ;  /* 0x000000ffad00720c */ /* 0x000fe20003f86270 */
[--C-:B------:R-:W-:Y:S01]  /*3060*/  @!P3 IMAD.IADD R118, R118, 0x1, -R5.reuse ;  /* 0x000000017676b824 */ /* 0x100fe200078e0a05 */
[----:B------:R-:W-:Y:S01]  /*3070*/  ISETP.GT.U32.AND P3, PT, R4, R9, PT ;  /* 0x000000090400720c */ /* 0x000fe20003f64070 */
[--C-:B------:R-:W-:Y:S01]  /*3080*/  @!P1 IMAD.IADD R128, R128, 0x1, -R5.reuse ;  /* 0x0000000180809824 */ /* 0x100fe200078e0a05 */
[C---:B------:R-:W-:Y:S01]  /*3090*/  ISETP.GT.U32.AND P1, PT, R5.reuse, R120, PT ;  /* 0x000000780500720c */ /* 0x040fe20003f24070 */
[--C-:B------:R-:W-:Y:S01]  /*30a0*/  @!P0 IMAD.IADD R122, R122, 0x1, -R5.reuse ;  /* 0x000000017a7a8824 */ /* 0x100fe200078e0a05 */
[C---:B------:R-:W-:Y:S01]  /*30b0*/  ISETP.GT.U32.AND P0, PT, R5.reuse, R130, PT ;  /* 0x000000820500720c */ /* 0x040fe20003f04070 */
[----:B------:R-:W-:Y:S01]  /*30c0*/  @!P6 IMAD.IADD R6, R6, 0x1, -R5 ;  /* 0x000000010606e824 */ /* 0x000fe200078e0a05 */
[----:B------:R-:W-:-:S02]  /*30d0*/  ISETP.GT.U32.AND P5, PT, R5, R124, PT ;  /* 0x0000007c0500720c */ /* 0x000fc40003fa4070 */
[----:B------:R-:W-:Y:S01]  /*30e0*/  ISETP.GT.U32.AND P6, PT, R5, R132, PT ;  /* 0x000000840500720c */ /* 0x000fe20003fc4070 */
[----:B------:R-:W-:Y:S01]  /*30f0*/  @!P2 IMAD.IADD R126, R126, 0x1, -R5 ;  /* 0x000000017e7ea824 */ /* 0x000fe200078e0a05 */
[----:B------:R-:W-:-:S03]  /*3100*/  ISETP.NE.AND P2, PT, R76, RZ, PT ;  /* 0x000000ff4c00720c */ /* 0x000fc60003f45270 */
[----:B------:R-:W-:Y:S01]  /*3110*/  @!P3 IMAD.IADD R9, R9, 0x1, -R4 ;  /* 0x000000010909b824 */ /* 0x000fe200078e0a04 */
[----:B------:R-:W-:Y:S01]  /*3120*/  ISETP.GE.AND P3, PT, R172, RZ, PT ;  /* 0x000000ffac00720c */ /* 0x000fe20003f66270 */
[--C-:B------:R-:W-:Y:S01]  /*3130*/  @!P1 IMAD.IADD R120, R120, 0x1, -R5.reuse ;  /* 0x0000000178789824 */ /* 0x100fe200078e0a05 */
[C---:B------:R-:W-:Y:S01]  /*3140*/  ISETP.GT.U32.AND P1, PT, R5.reuse, R128, PT ;  /* 0x000000800500720c */ /* 0x040fe20003f24070 */
[----:B------:R-:W-:Y:S01]  /*3150*/  @!P0 IMAD.IADD R130, R130, 0x1, -R5 ;  /* 0x0000000182828824 */ /* 0x000fe200078e0a05 */
[----:B------:R-:W-:Y:S01]  /*3160*/  ISETP.GE.AND P0, PT, R170, RZ, PT ;  /* 0x000000ffaa00720c */ /* 0x000fe20003f06270 */
[----:B------:R-:W-:Y:S02]  /*3170*/  IMAD.MOV.U32 R4, RZ, RZ, R9 ;  /* 0x000000ffff047224 */ /* 0x000fe400078e0009 */
[--C-:B------:R-:W-:Y:S01]  /*3180*/  @!P5 IMAD.IADD R124, R124, 0x1, -R5.reuse ;  /* 0x000000017c7cd824 */ /* 0x100fe200078e0a05 */
[----:B------:R-:W-:Y:S01]  /*3190*/  ISETP.GT.U32.AND P5, PT, R5, R6, PT ;  /* 0x000000060500720c */ /* 0x000fe20003fa4070 */
[----:B------:R-:W-:Y:S01]  /*31a0*/  @!P4 IMAD.MOV R4, RZ, RZ, -R4 ;  /* 0x000000ffff04c224 */ /* 0x000fe200078e0a04 */
[----:B------:R-:W-:Y:S01]  /*31b0*/  @!P2 LOP3.LUT R4, RZ, R76, RZ, 0x33, !PT ;  /* 0x0000004cff04a212 */ /* 0x000fe200078e33ff */
[--C-:B------:R-:W-:Y:S01]  /*31c0*/  @!P6 IMAD.IADD R132, R132, 0x1, -R5.reuse ;  /* 0x000000018484e824 */ /* 0x100fe200078e0a05 */
[----:B------:R-:W-:Y:S01]  /*31d0*/  ISETP.GE.AND P2, PT, R168, RZ, PT ;  /* 0x000000ffa800720c */ /* 0x000fe20003f46270 */
[----:B------:R-:W-:Y:S01]  /*31e0*/  @!P3 IMAD.MOV R8, RZ, RZ, -R8 ;  /* 0x000000ffff08b224 */ /* 0x000fe200078e0a08 */
[----:B------:R-:W-:Y:S01]  /*31f0*/  ISETP.GE.AND P4, PT, R169, RZ, PT ;  /* 0x000000ffa900720c */ /* 0x000fe20003f86270 */
[--C-:B------:R-:W-:Y:S01]  /*3200*/  @!P1 IMAD.IADD R128, R128, 0x1, -R5.reuse ;  /* 0x0000000180809824 */ /* 0x100fe200078e0a05 */
[----:B------:R-:W-:Y:S01]  /*3210*/  ISETP.GE.AND P1, PT, R171, RZ, PT ;  /* 0x000000ffab00720c */ /* 0x000fe20003f26270 */
[----:B------:R-:W-:Y:S01]  /*3220*/  @!P0 IMAD.MOV R12, RZ, RZ, -R12 ;  /* 0x000000ffff0c8224 */ /* 0x000fe200078e0a0c */
[----:B------:R-:W-:Y:S01]  /*3230*/  ISETP.GE.AND P0, PT, R164, RZ, PT ;  /* 0x000000ffa400720c */ /* 0x000fe20003f06270 */
[----:B------:R-:W-:Y:S01]  /*3240*/  IMAD R4, R4, UR4, RZ ;  /* 0x0000000404047c24 */ /* 0x000fe2000f8e02ff */
[----:B------:R-:W-:Y:S01]  /*3250*/  ISETP.GE.AND P3, PT, R166, RZ, PT ;  /* 0x000000ffa600720c */ /* 0x000fe20003f66270 */
[----:B------:R-:W-:Y:S01]  /*3260*/  @!P5 IMAD.IADD R6, R6, 0x1, -R5 ;  /* 0x000000010606d824 */ /* 0x000fe200078e0a05 */
[----:B------:R-:W-:Y:S01]  /*3270*/  ISETP.GE.AND P5, PT, R167, RZ, PT ;  /* 0x000000ffa700720c */ /* 0x000fe20003fa6270 */
[----:B------:R-:W-:-:S02]  /*3280*/  ULDC.64 UR4, c[0x0][0x210] ;  /* 0x0000840000047ab9 */ /* 0x000fc40000000a00 */
[----:B------:R-:W-:Y:S01]  /*3290*/  @!P2 IMAD.MOV R16, RZ, RZ, -R16 ;  /* 0x000000ffff10a224 */ /* 0x000fe200078e0a10 */
[----:B------:R-:W-:Y:S01]  /*32a0*/  ISETP.GE.AND P2, PT, R162, RZ, PT ;  /* 0x000000ffa200720c */ /* 0x000fe20003f46270 */
        /* <DEDUP_REMOVED lines=9> */
[----:B------:R-:W-:-:S03]  /*3340*/  ISETP.GE.AND P5, PT, R161, RZ, PT ;  /* 0x000000ffa100720c */ /* 0x000fc60003fa6270 */
        /* <DEDUP_REMOVED lines=48> */
[----:B0-----:R-:W-:Y:S01]  /*3650*/  IMAD R133, R79, UR17, RZ ;  /* 0x000000114f857c24 */ /* 0x001fe2000f8e02ff */
[----:B------:R-:W-:Y:S01]  /*3660*/  SHF.R.S32.HI R79, RZ, 0x1f, R3 ;  /* 0x0000001fff4f7819 */ /* 0x000fe20000011403 */
        /* <DEDUP_REMOVED lines=11> */
[----:B------:R-:W-:-:S02]  /*3720*/  ISETP.GE.AND P5, PT, R127, RZ, PT ;  /* 0x000000ff7f00720c */ /* 0x000fc40003fa6270 */
[----:B------:R-:W-:Y:S01]  /*3730*/  LOP3.LUT R131, R0, 0x1a, RZ, 0xfc, !PT ;  /* 0x0000001a00837812 */ /* 0x000fe200078efcff */
        /* <DEDUP_REMOVED lines=40> */
[----:B------:R-:W-:Y:S01]  /*39c0*/  ISETP.NE.AND P2, PT, R77, RZ, PT ;  /* 0x000000ff4d00720c */ /* 0x000fe20003f45270 */
[----:B------:R-:W-:Y:S01]  /*39d0*/  @!P4 IMAD.MOV R124, RZ, RZ, -R124 ;  /* 0x000000ffff7cc224 */ /* 0x000fe200078e0a7c */
[----:B------:R-:W-:Y:S01]  /*39e0*/  LOP3.LUT R77, RZ, R77, RZ, 0x33, !PT ;  /* 0x0000004dff4d7212 */ /* 0x000fe200078e33ff */
[----:B------:R-:W-:Y:S01]  /*39f0*/  @!P1 IMAD.MOV R120, RZ, RZ, -R120 ;  /* 0x000000ffff789224 */ /* 0x000fe200078e0a78 */
[----:B------:R-:W-:Y:S01]  /*3a00*/  ISETP.GE.AND P1, PT, R23, RZ, PT ;  /* 0x000000ff1700720c */ /* 0x000fe20003f26270 */
[----:B------:R-:W-:Y:S01]  /*3a10*/  @!P0 IMAD.MOV R6, RZ, RZ, -R6 ;  /* 0x000000ffff068224 */ /* 0x000fe200078e0a06 */
[----:B------:R-:W-:Y:S01]  /*3a20*/  SEL R8, R77, R8, !P2 ;  /* 0x000000084d087207 */ /* 0x000fe20005000000 */
[----:B------:R-:W-:Y:S01]  /*3a30*/  @!P3 IMAD.MOV R130, RZ, RZ, -R130 ;  /* 0x000000ffff82b224 */ /* 0x000fe200078e0a82 */
[----:B------:R-:W-:Y:S01]  /*3a40*/  ISETP.GE.AND P4, PT, R19, RZ, PT ;  /* 0x000000ff1300720c */ /* 0x000fe20003f86270 */
[----:B------:R-:W-:Y:S01]  /*3a50*/  @!P5 IMAD.MOV R128, RZ, RZ, -R128 ;  /* 0x000000ffff80d224 */ /* 0x000fe200078e0a80 */
[----:B------:R-:W-:Y:S01]  /*3a60*/  LEA R5, P0, R4, UR4, 0x1 ;  /* 0x0000000404057c11 */ /* 0x000fe2000f8008ff */
[----:B------:R-:W-:Y:S01]  /*3a70*/  ULDC UR4, c[0x0][0x240] ;  /* 0x0000900000047ab9 */ /* 0x000fe20000000800 */
[C---:B------:R-:W-:Y:S01]  /*3a80*/  SEL R10, R77.reuse, R10, !P2 ;  /* 0x0000000a4d0a7207 */ /* 0x040fe20005000000 */
[----:B------:R-:W-:Y:S01]  /*3a90*/  IMAD R196, R8, UR4, RZ ;  /* 0x0000000408c47c24 */ /* 0x000fe2000f8e02ff */
[C---:B------:R-:W-:Y:S01]  /*3aa0*/  SEL R18, R77.reuse, R18, !P2 ;  /* 0x000000124d127207 */ /* 0x040fe20005000000 */
[----:B------:R-:W-:Y:S01]  /*3ab0*/  STL [R1+0x40], R5 ;  /* 0x0000400501007387 */ /* 0x000fe20000100800 */
[C---:B------:R-:W-:Y:S01]  /*3ac0*/  SEL R22, R77.reuse, R22, !P2 ;  /* 0x000000164d167207 */ /* 0x040fe20005000000 */
[----:B------:R-:W-:Y:S01]  /*3ad0*/  IMAD R202, R10, UR4, RZ ;  /* 0x000000040aca7c24 */ /* 0x000fe2000f8e02ff */
[C---:B------:R-:W-:Y:S01]  /*3ae0*/  SEL R12, R77.reuse, R12, !P2 ;  /* 0x0000000c4d0c7207 */ /* 0x040fe20005000000 */
[----:B------:R-:W-:Y:S01]  /*3af0*/  IMAD R18, R18, UR4, RZ ;  /* 0x0000000412127c24 */ /* 0x000fe2000f8e02ff */
[----:B------:R-:W-:Y:S01]  /*3b00*/  LEA.HI.X.SX32 R4, R4, UR5, 0x1, P0 ;  /* 0x0000000504047c11 */ /* 0x000fe200080f0eff */
[----:B------:R-:W-:Y:S01]  /*3b10*/  IMAD R22, R22, UR4, RZ ;  /* 0x0000000416167c24 */ /* 0x000fe2000f8e02ff */
[C---:B------:R-:W-:Y:S01]  /*3b20*/  SEL R24, R77.reuse, R24, !P2 ;  /* 0x000000184d187207 */ /* 0x040fe20005000000 */
[----:B------:R-:W-:Y:S01]  /*3b30*/  IMAD R194, R12, UR4, RZ ;  /* 0x000000040cc27c24 */ /* 0x000fe2000f8e02ff */
[C---:B------:R-:W-:Y:S01]  /*3b40*/  SEL R36, R77.reuse, R36, !P2 ;  /* 0x000000244d247207 */ /* 0x040fe20005000000 */
[----:B------:R0:W-:Y:S01]  /*3b50*/  STL [R1+0x3c], R4 ;  /* 0x00003c0401007387 */ /* 0x0001e20000100800 */
[----:B------:R-:W-:Y:S01]  /*3b60*/  LEA R11, P6, R196, UR10, 0x1 ;  /* 0x0000000ac40b7c11 */ /* 0x000fe2000f8c08ff */
[----:B------:R-:W-:Y:S01]  /*3b70*/  @!P1 IMAD.MOV R132, RZ, RZ, -R132 ;  /* 0x000000ffff849224 */ /* 0x000fe200078e0a84 */
[C---:B------:R-:W-:Y:S01]  /*3b80*/  SEL R14, R77.reuse, R14, !P2 ;  /* 0x0000000e4d0e7207 */ /* 0x040fe20005000000 */
[----:B------:R-:W-:Y:S01]  /*3b90*/  @!P4 IMAD.MOV R134, RZ, RZ, -R134 ;  /* 0x000000ffff86c224 */ /* 0x000fe200078e0a86 */
[C---:B------:R-:W-:Y:S01]  /*3ba0*/  SEL R20, R77.reuse, R20, !P2 ;  /* 0x000000144d147207 */ /* 0x040fe20005000000 */
[----:B------:R-:W-:Y:S01]  /*3bb0*/  IMAD R24, R24, UR4, RZ ;  /* 0x0000000418187c24 */ /* 0x000fe2000f8e02ff */
[C---:B------:R-:W-:Y:S01]  /*3bc0*/  SEL R26, R77.reuse, R26, !P2 ;  /* 0x0000001a4d1a7207 */ /* 0x040fe20005000000 */
[----:B------:R-:W-:Y:S01]  /*3bd0*/  IMAD R36, R36, UR4, RZ ;  /* 0x0000000424247c24 */ /* 0x000fe2000f8e02ff */
        /* <DEDUP_REMOVED lines=8> */
[----:B------:R-:W-:Y:S01]  /*3c60*/  SEL R50, R77, R50, !P2 ;  /* 0x000000324d327207 */ /* 0x000fe20005000000 */
[----:B------:R-:W-:Y:S01]  /*3c70*/  IMAD R221, R221, UR4, RZ ;  /* 0x00000004dddd7c24 */ /* 0x000fe2000f8e02ff */
[----:B------:R-:W-:Y:S01]  /*3c80*/  LEA R10, P5, R202, UR10, 0x1 ;  /* 0x0000000aca0a7c11 */ /* 0x000fe2000f8a08ff */
[----:B------:R-:W-:Y:S01]  /*3c90*/  IMAD R38, R38, UR4, RZ ;  /* 0x0000000426267c24 */ /* 0x000fe2000f8e02ff */
[----:B------:R-:W-:Y:S01]  /*3ca0*/  LEA R6, P0, R18, UR10, 0x1 ;  /* 0x0000000a12067c11 */ /* 0x000fe2000f8008ff */
[----:B------:R-:W-:Y:S01]  /*3cb0*/  IMAD R50, R50, UR4, RZ ;  /* 0x0000000432327c24 */ /* 0x000fe2000f8e02ff */
[----:B0-----:R-:W-:Y:S01]  /*3cc0*/  LEA R4, P6, R22, UR10, 0x1 ;  /* 0x0000000a16047c11 */ /* 0x001fe2000f8c08ff */
[----:B------:R-:W-:Y:S01]  /*3cd0*/  UMOV UR5, URZ ;  /* 0x0000003f00057c82 */ /* 0x000fe20008000000 */
[----:B------:R-:W-:-:S02]  /*3ce0*/  SEL R28, R77, R28, !P2 ;  /* 0x0000001c4d1c7207 */ /* 0x000fc40005000000 */
[C---:B------:R-:W-:Y:S02]  /*3cf0*/  SEL R40, R77.reuse, R40, !P2 ;  /* 0x000000284d287207 */ /* 0x040fe40005000000 */
[----:B------:R-:W-:Y:S01]  /*3d00*/  LEA R9, P3, R194, UR10, 0x1 ;  /* 0x0000000ac2097c11 */ /* 0x000fe2000f8608ff */
[----:B------:R-:W-:Y:S01]  /*3d10*/  IMAD R28, R28, UR4, RZ ;  /* 0x000000041c1c7c24 */ /* 0x000fe2000f8e02ff */
[----:B------:R-:W-:Y:S01]  /*3d20*/  SEL R30, R77, R30, !P2 ;  /* 0x0000001e4d1e7207 */ /* 0x000fe20005000000 */
[----:B------:R-:W-:Y:S01]  /*3d30*/  IMAD R40, R40, UR4, RZ ;  /* 0x0000000428287c24 */ /* 0x000fe2000f8e02ff */
[----:B------:R-:W-:Y:S02]  /*3d40*/  LEA.HI.X.SX32 R202, R202, UR11, 0x1, P5 ;  /* 0x0000000bcaca7c11 */ /* 0x000fe4000a8f0eff */
[----:B------:R-:W-:Y:S01]  /*3d50*/  LEA.HI.X.SX32 R190, R18, UR11, 0x1, P0 ;  /* 0x0000000b12be7c11 */ /* 0x000fe200080f0eff */
[----:B------:R-:W-:Y:S01]  /*3d60*/  IMAD R30, R30, UR4, RZ ;  /* 0x000000041e1e7c24 */ /* 0x000fe2000f8e02ff */
[----:B------:R-:W-:-:S02]  /*3d70*/  LEA.HI.X.SX32 R186, R22, UR11, 0x1, P6 ;  /* 0x0000000b16ba7c11 */ /* 0x000fc4000b0f0eff */
[C---:B------:R-:W-:Y:S02]  /*3d80*/  SEL R32, R77.reuse, R32, !P2 ;  /* 0x000000204d207207 */ /* 0x040fe40005000000 */
[C---:B------:R-:W-:Y:S02]  /*3d90*/  SEL R34, R77.reuse, R34, !P2 ;  /* 0x000000224d227207 */ /* 0x040fe40005000000 */
        /* <DEDUP_REMOVED lines=88> */
[----:B------:R-:W-:Y:S01]  /*4320*/  SEL R222, R77, R134, !P2 ;  /* 0x000000864dde7207 */ /* 0x000fe20005000000 */
[----:B------:R-:W-:Y:S01]  /*4330*/  IMAD R130, R130, UR4, RZ ;  /* 0x0000000482827c24 */ /* 0x000fe2000f8e02ff */
[----:B------:R-:W-:Y:S01]  /*4340*/  LEA R12, P5, R24, UR10, 0x1 ;  /* 0x0000000a180c7c11 */ /* 0x000fe2000f8a08ff */
[----:B------:R-:W-:Y:S01]  /*4350*/  IMAD R220, R220, UR4, RZ ;  /* 0x00000004dcdc7c24 */ /* 0x000fe2000f8e02ff */
[----:B------:R-:W-:Y:S01]  /*4360*/  LEA.HI.X.SX32 R194, R194, UR11, 0x1, P3 ;  /* 0x0000000bc2c27c11 */ /* 0x000fe200098f0eff */
[----:B------:R-:W-:Y:S01]  /*4370*/  IMAD R222, R222, UR4, RZ ;  /* 0x00000004dede7c24 */ /* 0x000fe2000f8e02ff */
[----:B------:R-:W-:Y:S01]  /*4380*/  LEA R18, P6, R36, UR10, 0x1 ;  /* 0x0000000a24127c11 */ /* 0x000fe2000f8c08ff */
[----:B------:R-:W-:Y:S01]  /*4390*/  UMOV UR4, URZ ;  /* 0x0000003f00047c82 */ /* 0x000fe20008000000 */
[----:B------:R-:W-:Y:S01]  /*43a0*/  LEA R8, P2, R14, UR10, 0x1 ;  /* 0x0000000a0e087c11 */ /* 0x000fe2000f8408ff */
[----:B------:R-:W-:Y:S01]  /*43b0*/  IMAD R134, R81, UR17, RZ ;  /* 0x0000001151867c24 */ /* 0x000fe2000f8e02ff */
[----:B------:R-:W-:Y:S01]  /*43c0*/  LEA R5, P4, R20, UR10, 0x1 ;  /* 0x0000000a14057c11 */ /* 0x000fe2000f8808ff */
[----:B------:R-:W-:Y:S01]  /*43d0*/  UIADD3.X UR9, UR4, 0x40000040, URZ, UP0, !UPT ;  /* 0x4000004004097890 */ /* 0x000fe200087fe43f */
[----:B------:R-:W-:-:S02]  /*43e0*/  LEA R13, P3, R26, UR10, 0x1 ;  /* 0x0000000a1a0d7c11 */ /* 0x000fc4000f8608ff */
[----:B------:R-:W-:Y:S02]  /*43f0*/  CS2R R76, SRZ ;  /* 0x00000000004c7805 */ /* 0x000fe4000001ff00 */
[----:B------:R-:W-:Y:S01]  /*4400*/  LEA R7, P1, R16, UR10, 0x1 ;  /* 0x0000000a10077c11 */ /* 0x000fe2000f8208ff */
[----:B------:R-:W-:Y:S01]  /*4410*/  UIADD3.64 UR20, UR8, 0x80, URZ ;  /* 0x0000008008147897 */ /* 0x000fe2000fffe03f */
[----:B------:R-:W-:Y:S01]  /*4420*/  LEA.HI.X.SX32 R200, R24, UR11, 0x1, P5 ;  /* 0x0000000b18c87c11 */ /* 0x000fe2000a8f0eff */
[----:B------:R-:W-:Y:S01]  /*4430*/  UIADD3.64 UR24, UR8, 0x100, URZ ;  /* 0x0000010008187897 */ /* 0x000fe2000fffe03f */
[----:B------:R-:W-:Y:S02]  /*4440*/  LEA.HI.X.SX32 R214, R36, UR11, 0x1, P6 ;  /* 0x0000000b24d67c11 */ /* 0x000fe4000b0f0eff */
[----:B------:R-:W-:Y:S02]  /*4450*/  CS2R R36, SRZ ;  /* 0x0000000000247805 */ /* 0x000fe4000001ff00 */
[----:B------:R-:W-:-:S02]  /*4460*/  LEA.HI.X.SX32 R201, R14, UR11, 0x1, P2 ;  /* 0x0000000b0ec97c11 */ /* 0x000fc400090f0eff */
[----:B------:R-:W-:Y:S02]  /*4470*/  LEA.HI.X.SX32 R188, R20, UR11, 0x1, P4 ;  /* 0x0000000b14bc7c11 */ /* 0x000fe4000a0f0eff */
[----:B------:R-:W-:Y:S02]  /*4480*/  LEA R19, P5, R38, UR10, 0x1 ;  /* 0x0000000a26137c11 */ /* 0x000fe4000f8a08ff */
[----:B------:R-:W-:Y:S02]  /*4490*/  LEA.HI.X.SX32 R184, R26, UR11, 0x1, P3 ;  /* 0x0000000b1ab87c11 */ /* 0x000fe400098f0eff */
[----:B------:R-:W-:Y:S02]  /*44a0*/  CS2R R26, SRZ ;  /* 0x00000000001a7805 */ /* 0x000fe4000001ff00 */
[----:B------:R-:W-:Y:S02]  /*44b0*/  LEA R225, P6, R50, UR10, 0x1 ;  /* 0x0000000a32e17c11 */ /* 0x000fe4000f8c08ff */
[----:B------:R-:W-:-:S02]  /*44c0*/  LEA R14, P2, R28, UR10, 0x1 ;  /* 0x0000000a1c0e7c11 */ /* 0x000fc4000f8408ff */
[----:B------:R-:W-:Y:S02]  /*44d0*/  LEA.HI.X.SX32 R192, R16, UR11, 0x1, P1 ;  /* 0x0000000b10c07c11 */ /* 0x000fe400088f0eff */
[----:B------:R-:W-:Y:S02]  /*44e0*/  LEA R20, P3, R40, UR10, 0x1 ;  /* 0x0000000a28147c11 */ /* 0x000fe4000f8608ff */
[----:B------:R-:W-:Y:S02]  /*44f0*/  LEA R15, P1, R30, UR10, 0x1 ;  /* 0x0000000a1e0f7c11 */ /* 0x000fe4000f8208ff */
[----:B------:R-:W-:Y:S02]  /*4500*/  LEA.HI.X.SX32 R216, R38, UR11, 0x1, P5 ;  /* 0x0000000b26d87c11 */ /* 0x000fe4000a8f0eff */
[----:B------:R-:W-:Y:S02]  /*4510*/  CS2R R38, SRZ ;  /* 0x0000000000267805 */ /* 0x000fe4000001ff00 */
[----:B------:R-:W-:-:S02]  /*4520*/  LEA.HI.X.SX32 R152, R50, UR11, 0x1, P6 ;  /* 0x0000000b32987c11 */ /* 0x000fc4000b0f0eff */
[----:B------:R-:W-:Y:S02]  /*4530*/  CS2R R50, SRZ ;  /* 0x0000000000327805 */ /* 0x000fe4000001ff00 */
[----:B------:R-:W-:Y:S02]  /*4540*/  LEA.HI.X.SX32 R206, R28, UR11, 0x1, P2 ;  /* 0x0000000b1cce7c11 */ /* 0x000fe400090f0eff */
[----:B------:R-:W-:Y:S02]  /*4550*/  CS2R R28, SRZ ;  /* 0x00000000001c7805 */ /* 0x000fe4000001ff00 */
[----:B------:R-:W-:Y:S02]  /*4560*/  LEA R226, P5, R52, UR10, 0x1 ;  /* 0x0000000a34e27c11 */ /* 0x000fe4000f8a08ff */
[----:B------:R-:W-:Y:S02]  /*4570*/  LEA.HI.X.SX32 R218, R40, UR11, 0x1, P3 ;  /* 0x0000000b28da7c11 */ /* 0x000fe400098f0eff */
[----:B------:R-:W-:-:S02]  /*4580*/  CS2R R40, SRZ ;  /* 0x0000000000287805 */ /* 0x000fc4000001ff00 */
[----:B------:R-:W-:Y:S02]  /*4590*/  LEA R232, P6, R64, UR10, 0x1 ;  /* 0x0000000a40e87c11 */ /* 0x000fe4000f8c08ff */
[----:B------:R-:W-:Y:S02]  /*45a0*/  LEA R205, P2, R42, UR10, 0x1 ;  /* 0x0000000a2acd7c11 */ /* 0x000fe4000f8408ff */
[----:B------:R-:W-:Y:S02]  /*45b0*/  LEA.HI.X.SX32 R208, R30, UR11, 0x1, P1 ;  /* 0x0000000b1ed07c11 */ /* 0x000fe400088f0eff */
[----:B------:R-:W-:Y:S02]  /*45c0*/  CS2R R30, SRZ ;  /* 0x00000000001e7805 */ /* 0x000fe4000001ff00 */
[----:B------:R-:W-:Y:S02]  /*45d0*/  LEA R227, P3, R54, UR10, 0x1 ;  /* 0x0000000a36e37c11 */ /* 0x000fe4000f8608ff */
[----:B------:R-:W-:-:S02]  /*45e0*/  LEA R16, P0, R32, UR10, 0x1 ;  /* 0x0000000a20107c11 */ /* 0x000fc4000f8008ff */
[----:B------:R-:W-:Y:S02]  /*45f0*/  LEA R203, P1, R44, UR10, 0x1 ;  /* 0x0000000a2ccb7c11 */ /* 0x000fe4000f8208ff */
[----:B------:R-:W-:Y:S02]  /*4600*/  LEA R17, P4, R34, UR10, 0x1 ;  /* 0x0000000a22117c11 */ /* 0x000fe4000f8808ff */
[----:B------:R-:W-:Y:S02]  /*4610*/  LEA.HI.X.SX32 R154, R52, UR11, 0x1, P5 ;  /* 0x0000000b349a7c11 */ /* 0x000fe4000a8f0eff */
[----:B------:R-:W-:Y:S02]  /*4620*/  CS2R R52, SRZ ;  /* 0x0000000000347805 */ /* 0x000fe4000001ff00 */
[----:B------:R-:W-:Y:S02]  /*4630*/  LEA.HI.X.SX32 R166, R64, UR11, 0x1, P6 ;  /* 0x0000000b40a67c11 */ /* 0x000fe4000b0f0eff */
[----:B------:R-:W-:-:S02]  /*4640*/  CS2R R64, SRZ ;  /* 0x0000000000407805 */ /* 0x000fc4000001ff00 */
[----:B------:R-:W-:Y:S02]  /*4650*/  LEA.HI.X.SX32 R204, R42, UR11, 0x1, P2 ;  /* 0x0000000b2acc7c11 */ /* 0x000fe400090f0eff */
[----:B------:R-:W-:Y:S02]  /*4660*/  CS2R R42, SRZ ;  /* 0x00000000002a7805 */ /* 0x000fe4000001ff00 */
[----:B------:R-:W-:Y:S02]  /*4670*/  LEA R233, P5, R66, UR10, 0x1 ;  /* 0x0000000a42e97c11 */ /* 0x000fe4000f8a08ff */
[----:B------:R-:W-:Y:S02]  /*4680*/  LEA.HI.X.SX32 R156, R54, UR11, 0x1, P3 ;  /* 0x0000000b369c7c11 */ /* 0x000fe400098f0eff */
[----:B------:R-:W-:Y:S02]  /*4690*/  CS2R R54, SRZ ;  /* 0x0000000000367805 */ /* 0x000fe4000001ff00 */
[----:B------:R-:W-:-:S02]  /*46a0*/  LEA R239, P6, R80, UR10, 0x1 ;  /* 0x0000000a50ef7c11 */ /* 0x000fc4000f8c08ff */
[----:B------:R-:W-:Y:S02]  /*46b0*/  LEA.HI.X.SX32 R210, R32, UR11, 0x1, P0 ;  /* 0x0000000b20d27c11 */ /* 0x000fe400080f0eff */
[----:B------:R-:W-:Y:S02]  /*46c0*/  CS2R R32, SRZ ;  /* 0x0000000000207805 */ /* 0x000fe4000001ff00 */
[----:B------:R-:W-:Y:S02]  /*46d0*/  LEA R228, P2, R56, UR10, 0x1 ;  /* 0x0000000a38e47c11 */ /* 0x000fe4000f8408ff */
[----:B------:R-:W-:Y:S02]  /*46e0*/  LEA.HI.X.SX32 R146, R44, UR11, 0x1, P1 ;  /* 0x0000000b2c927c11 */ /* 0x000fe400088f0eff */
[----:B------:R-:W-:Y:S02]  /*46f0*/  CS2R R44, SRZ ;  /* 0x00000000002c7805 */ /* 0x000fe4000001ff00 */
[----:B------:R-:W-:-:S02]  /*4700*/  LEA R234, P3, R68, UR10, 0x1 ;  /* 0x0000000a44ea7c11 */ /* 0x000fc4000f8608ff */
[----:B------:R-:W-:Y:S02]  /*4710*/  LEA R223, P0, R46, UR10, 0x1 ;  /* 0x0000000a2edf7c11 */ /* 0x000fe4000f8008ff */
[----:B------:R-:W-:Y:S02]  /*4720*/  LEA.HI.X.SX32 R212, R34, UR11, 0x1, P4 ;  /* 0x0000000b22d47c11 */ /* 0x000fe4000a0f0eff */
[----:B------:R-:W-:Y:S02]  /*4730*/  CS2R R34, SRZ ;  /* 0x0000000000227805 */ /* 0x000fe4000001ff00 */
[----:B------:R-:W-:Y:S02]  /*4740*/  LEA R229, P1, R58, UR10, 0x1 ;  /* 0x0000000a3ae57c11 */ /* 0x000fe4000f8208ff */
[----:B------:R-:W-:Y:S02]  /*4750*/  LEA R224, P4, R48, UR10, 0x1 ;  /* 0x0000000a30e07c11 */ /* 0x000fe4000f8808ff */
[----:B------:R-:W-:-:S02]  /*4760*/  LEA.HI.X.SX32 R168, R66, UR11, 0x1, P5 ;  /* 0x0000000b42a87c11 */ /* 0x000fc4000a8f0eff */
[----:B------:R-:W-:Y:S02]  /*4770*/  CS2R R66, SRZ ;  /* 0x0000000000427805 */ /* 0x000fe4000001ff00 */
[----:B------:R-:W-:Y:S02]  /*4780*/  LEA.HI.X.SX32 R91, R80, UR11, 0x1, P6 ;  /* 0x0000000b505b7c11 */ /* 0x000fe4000b0f0eff */
[----:B------:R-:W-:Y:S02]  /*4790*/  LEA.HI.X.SX32 R158, R56, UR11, 0x1, P2 ;  /* 0x0000000b389e7c11 */ /* 0x000fe400090f0eff */
[----:B------:R-:W-:Y:S02]  /*47a0*/  CS2R R56, SRZ ;  /* 0x0000000000387805 */ /* 0x000fe4000001ff00 */
[----:B------:R-:W-:Y:S02]  /*47b0*/  LEA R240, P5, R82, UR10, 0x1 ;  /* 0x0000000a52f07c11 */ /* 0x000fe4000f8a08ff */
[----:B------:R-:W-:-:S02]  /*47c0*/  LEA.HI.X.SX32 R170, R68, UR11, 0x1, P3 ;  /* 0x0000000b44aa7c11 */ /* 0x000fc400098f0eff */
[----:B------:R-:W-:Y:S02]  /*47d0*/  CS2R R68, SRZ ;  /* 0x0000000000447805 */ /* 0x000fe4000001ff00 */
[----:B------:R-:W-:Y:S02]  /*47e0*/  LEA R246, P6, R94, UR10, 0x1 ;  /* 0x0000000a5ef67c11 */ /* 0x000fe4000f8c08ff */
[----:B------:R-:W-:Y:S02]  /*47f0*/  LEA.HI.X.SX32 R148, R46, UR11, 0x1, P0 ;  /* 0x0000000b2e947c11 */ /* 0x000fe400080f0eff */
[----:B------:R-:W-:Y:S02]  /*4800*/  CS2R R46, SRZ ;  /* 0x00000000002e7805 */ /* 0x000fe4000001ff00 */
[----:B------:R-:W-:Y:S02]  /*4810*/  LEA R235, P2, R70, UR10, 0x1 ;  /* 0x0000000a46eb7c11 */ /* 0x000fe4000f8408ff */
[----:B------:R-:W-:-:S02]  /*4820*/  LEA.HI.X.SX32 R160, R58, UR11, 0x1, P1 ;  /* 0x0000000b3aa07c11 */ /* 0x000fc400088f0eff */
[----:B------:R-:W-:Y:S02]  /*4830*/  CS2R R58, SRZ ;  /* 0x00000000003a7805 */ /* 0x000fe4000001ff00 */
[----:B------:R-:W-:Y:S02]  /*4840*/  LEA R241, P3, R84, UR10, 0x1 ;  /* 0x0000000a54f17c11 */ /* 0x000fe4000f8608ff */
[----:B------:R-:W-:Y:S02]  /*4850*/  LEA R230, P0, R60, UR10, 0x1 ;  /* 0x0000000a3ce67c11 */ /* 0x000fe4000f8008ff */
[----:B------:R-:W-:Y:S02]  /*4860*/  LEA.HI.X.SX32 R150, R48, UR11, 0x1, P4 ;  /* 0x0000000b30967c11 */ /* 0x000fe4000a0f0eff */
[----:B------:R-:W-:Y:S02]  /*4870*/  CS2R R48, SRZ ;  /* 0x0000000000307805 */ /* 0x000fe4000001ff00 */
[----:B------:R-:W-:-:S02]  /*4880*/  LEA R236, P1, R72, UR10, 0x1 ;  /* 0x0000000a48ec7c11 */ /* 0x000fc4000f8208ff */
[----:B------:R-:W-:Y:S02]  /*4890*/  LEA R231, P4, R62, UR10, 0x1 ;  /* 0x0000000a3ee77c11 */ /* 0x000fe4000f8808ff */
[----:B------:R-:W-:Y:S02]  /*48a0*/  LEA.HI.X.SX32 R90, R82, UR11, 0x1, P5 ;  /* 0x0000000b525a7c11 */ /* 0x000fe4000a8f0eff */
[----:B------:R-:W-:Y:S02]  /*48b0*/  LEA.HI.X.SX32 R94, R94, UR11, 0x1, P6 ;  /* 0x0000000b5e5e7c11 */ /* 0x000fe4000b0f0eff */
[----:B------:R-:W-:Y:S02]  /*48c0*/  LEA.HI.X.SX32 R172, R70, UR11, 0x1, P2 ;  /* 0x0000000b46ac7c11 */ /* 0x000fe400090f0eff */
[----:B------:R-:W-:Y:S02]  /*48d0*/  CS2R R70, SRZ ;  /* 0x0000000000467805 */ /* 0x000fe4000001ff00 */
[----:B------:R-:W-:-:S02]  /*48e0*/  LEA R247, P5, R96, UR10, 0x1 ;  /* 0x0000000a60f77c11 */ /* 0x000fc4000f8a08ff */
[----:B------:R-:W-:Y:S02]  /*48f0*/  LEA.HI.X.SX32 R89, R84, UR11, 0x1, P3 ;  /* 0x0000000b54597c11 */ /* 0x000fe400098f0eff */
[----:B------:R-:W-:Y:S02]  /*4900*/  LEA R95, P6, R108, UR10, 0x1 ;  /* 0x0000000a6c5f7c11 */ /* 0x000fe4000f8c08ff */
[----:B------:R-:W-:Y:S02]  /*4910*/  LEA.HI.X.SX32 R162, R60, UR11, 0x1, P0 ;  /* 0x0000000b3ca27c11 */ /* 0x000fe400080f0eff */
[----:B------:R-:W-:Y:S02]  /*4920*/  CS2R R60, SRZ ;  /* 0x00000000003c7805 */ /* 0x000fe4000001ff00 */
[----:B------:R-:W-:Y:S01]  /*4930*/  LEA R242, P2, R86, UR10, 0x1 ;  /* 0x0000000a56f27c11 */ /* 0x000fe2000f8408ff */
[----:B------:R0:W-:Y:S01]  /*4940*/  STL [R1], R95 ;  /* 0x0000005f01007387 */ /* 0x0001e20000100800 */
        /* <DEDUP_REMOVED lines=10> */
[----:B------:R-:W-:Y:S02]  /*49f0*/  LEA R97, P5, R110, UR10, 0x1 ;  /* 0x0000000a6e617c11 */ /* 0x000fe4000f8a08ff */
[----:B------:R-:W-:Y:S02]  /*4a00*/  LEA.HI.X.SX32 R98, R98, UR11, 0x1, P3 ;  /* 0x0000000b62627c11 */ /* 0x000fe400098f0eff */
[----:B------:R-:W-:Y:S01]  /*4a10*/  LEA.HI.X.SX32 R93, R74, UR11, 0x1, P0 ;  /* 0x0000000b4a5d7c11 */ /* 0x000fe200080f0eff */
[----:B------:R1:W-:Y:S01]  /*4a20*/  STL [R1+0x4], R97 ;  /* 0x0000046101007387 */ /* 0x0003e20000100800 */
[----:B------:R-:W-:-:S02]  /*4a30*/  LEA R249, P2, R100, UR10, 0x1 ;  /* 0x0000000a64f97c11 */ /* 0x000fc4000f8408ff */
[----:B------:R-:W-:Y:S02]  /*4a40*/  CS2R R74, SRZ ;  /* 0x00000000004a7805 */ /* 0x000fe4000001ff00 */
[----:B------:R-:W-:Y:S02]  /*4a50*/  LEA.HI.X.SX32 R23, R23, UR11, 0x1, P1 ;  /* 0x0000000b17177c11 */ /* 0x000fe400088f0eff */
[----:B0-----:R-:W-:Y:S02]  /*4a60*/  LEA R95, P3, R112, UR10, 0x1 ;  /* 0x0000000a705f7c11 */ /* 0x001fe4000f8608ff */
[----:B------:R-:W-:Y:S02]  /*4a70*/  LEA R244, P0, R21, UR10, 0x1 ;  /* 0x0000000a15f47c11 */ /* 0x000fe4000f8008ff */
[----:B------:R-:W-:Y:S01]  /*4a80*/  LEA.HI.X.SX32 R92, R78, UR11, 0x1, P4 ;  /* 0x0000000b4e5c7c11 */ /* 0x000fe2000a0f0eff */
[----:B------:R0:W-:Y:S01]  /*4a90*/  STL [R1+0x8], R95 ;  /* 0x0000085f01007387 */ /* 0x0001e20000100800 */
[----:B------:R-:W-:-:S02]  /*4aa0*/  LEA R250, P1, R102, UR10, 0x1 ;  /* 0x0000000a66fa7c11 */ /* 0x000fc4000f8208ff */
[----:B------:R-:W-:Y:S02]  /*4ab0*/  LEA R245, P4, R25, UR10, 0x1 ;  /* 0x0000000a19f57c11 */ /* 0x000fe4000f8808ff */
[----:B------:R-:W-:Y:S02]  /*4ac0*/  LEA.HI.X.SX32 R100, R100, UR11, 0x1, P2 ;  /* 0x0000000b64647c11 */ /* 0x000fe400090f0eff */
[----:B------:R-:W-:Y:S02]  /*4ad0*/  LEA.HI.X.SX32 R22, R21, UR11, 0x1, P0 ;  /* 0x0000000b15167c11 */ /* 0x000fe400080f0eff */
[----:B-1----:R-:W-:Y:S02]  /*4ae0*/  LEA R97, P2, R114, UR10, 0x1 ;  /* 0x0000000a72617c11 */ /* 0x002fe4000f8408ff */
[----:B------:R-:W-:Y:S02]  /*4af0*/  LEA.HI.X.SX32 R102, R102, UR11, 0x1, P1 ;  /* 0x0000000b66667c11 */ /* 0x000fe400088f0eff */
[----:B------:R-:W-:Y:S01]  /*4b00*/  LEA R251, P0, R104, UR10, 0x1 ;  /* 0x0000000a68fb7c11 */ /* 0x000fe2000f8008ff */
[----:B------:R1:W-:Y:S01]  /*4b10*/  STL [R1+0xc], R97 ;  /* 0x00000c6101007387 */ /* 0x0003e20000100800 */
[----:B------:R-:W-:-:S02]  /*4b20*/  LEA.HI.X.SX32 R21, R25, UR11, 0x1, P4 ;  /* 0x0000000b19157c11 */ /* 0x000fc4000a0f0eff */
[----:B------:R-:W-:Y:S02]  /*4b30*/  CS2R R24, SRZ ;  /* 0x0000000000187805 */ /* 0x000fe4000001ff00 */
[----:B0-----:R-:W-:Y:S02]  /*4b40*/  LEA R95, P1, R116, UR10, 0x1 ;  /* 0x0000000a745f7c11 */ /* 0x001fe4000f8208ff */
[----:B------:R-:W-:Y:S02]  /*4b50*/  LEA R252, P4, R106, UR10, 0x1 ;  /* 0x0000000a6afc7c11 */ /* 0x000fe4000f8808ff */
[----:B------:R-:W-:Y:S01]  /*4b60*/  LEA.HI.X.SX32 R104, R104, UR11, 0x1, P0 ;  /* 0x0000000b68687c11 */ /* 0x000fe200080f0eff */
[----:B------:R0:W-:Y:S01]  /*4b70*/  STL [R1+0x10], R95 ;  /* 0x0000105f01007387 */ /* 0x0001e20000100800 */
[----:B------:R-:W-:Y:S02]  /*4b80*/  LEA.HI.X.SX32 R106, R106, UR11, 0x1, P4 ;  /* 0x0000000b6a6a7c11 */ /* 0x000fe4000a0f0eff */
[----:B-1----:R-:W-:-:S02]  /*4b90*/  LEA R97, P0, R118, UR10, 0x1 ;  /* 0x0000000a76617c11 */ /* 0x002fc4000f8008ff */
[----:B------:R-:W-:Y:S02]  /*4ba0*/  LEA.HI.X.SX32 R108, R108, UR11, 0x1, P6 ;  /* 0x0000000b6c6c7c11 */ /* 0x000fe4000b0f0eff */
[----:B------:R-:W-:Y:S01]  /*4bb0*/  LEA.HI.X.SX32 R110, R110, UR11, 0x1, P5 ;  /* 0x0000000b6e6e7c11 */ /* 0x000fe2000a8f0eff */
[----:B------:R1:W-:Y:S01]  /*4bc0*/  STL [R1+0x14], R97 ;  /* 0x0000146101007387 */ /* 0x0003e20000100800 */
[----:B------:R-:W-:Y:S02]  /*4bd0*/  LEA.HI.X.SX32 R112, R112, UR11, 0x1, P3 ;  /* 0x0000000b70707c11 */ /* 0x000fe400098f0eff */
[----:B0-----:R-:W-:Y:S02]  /*4be0*/  LEA R95, P4, R120, UR10, 0x1 ;  /* 0x0000000a785f7c11 */ /* 0x001fe4000f8808ff */
[----:B------:R-:W-:Y:S02]  /*4bf0*/  LEA.HI.X.SX32 R114, R114, UR11, 0x1, P2 ;  /* 0x0000000b72727c11 */ /* 0x000fe400090f0eff */
[----:B------:R-:W-:Y:S01]  /*4c00*/  LEA.HI.X.SX32 R116, R116, UR11, 0x1, P1 ;  /* 0x0000000b74747c11 */ /* 0x000fe200088f0eff */
[----:B------:R0:W-:Y:S01]  /*4c10*/  STL [R1+0x18], R95 ;  /* 0x0000185f01007387 */ /* 0x0001e20000100800 */
[----:B------:R-:W-:-:S02]  /*4c20*/  LEA.HI.X.SX32 R118, R118, UR11, 0x1, P0 ;  /* 0x0000000b76767c11 */ /* 0x000fc400080f0eff */
[----:B-1----:R-:W-:Y:S02]  /*4c30*/  LEA R97, P6, R122, UR10, 0x1 ;  /* 0x0000000a7a617c11 */ /* 0x002fe4000f8c08ff */
[----:B------:R-:W-:Y:S02]  /*4c40*/  LEA.HI.X.SX32 R120, R120, UR11, 0x1, P4 ;  /* 0x0000000b78787c11 */ /* 0x000fe4000a0f0eff */
[----:B------:R-:W-:Y:S01]  /*4c50*/  LEA.HI.X.SX32 R122, R122, UR11, 0x1, P6 ;  /* 0x0000000b7a7a7c11 */ /* 0x000fe2000b0f0eff */
[----:B------:R1:W-:Y:S01]  /*4c60*/  STL [R1+0x1c], R97 ;  /* 0x00001c6101007387 */ /* 0x0003e20000100800 */
[----:B------:R-:W-:Y:S02]  /*4c70*/  LOP3.LUT R82, R0, 0x34, RZ, 0xfc, !PT ;  /* 0x0000003400527812 */ /* 0x000fe400078efcff */
[----:B0-----:R-:W-:Y:S02]  /*4c80*/  LEA R95, P5, R124, UR10, 0x1 ;  /* 0x0000000a7c5f7c11 */ /* 0x001fe4000f8a08ff */
[----:B------:R-:W-:Y:S01]  /*4c90*/  LOP3.LUT R80, R0, 0x38, RZ, 0xfc, !PT ;  /* 0x0000003800507812 */ /* 0x000fe200078efcff */
[----:B------:R-:W-:Y:S01]  /*4ca0*/  IMAD R133, R82, UR17, RZ ;  /* 0x0000001152857c24 */ /* 0x000fe2000f8e02ff */
[C---:B------:R-:W-:Y:S01]  /*4cb0*/  LOP3.LUT R103, R0.reuse, 0x20, RZ, 0xfc, !PT ;  /* 0x0000002000677812 */ /* 0x040fe200078efcff */
[----:B------:R0:W-:Y:S01]  /*4cc0*/  STL [R1+0x20], R95 ;  /* 0x0000205f01007387 */ /* 0x0001e20000100800 */
[----:B------:R-:W-:Y:S01]  /*4cd0*/  LOP3.LUT R105, R0, 0x1e, RZ, 0xfc, !PT ;  /* 0x0000001e00697812 */ /* 0x000fe200078efcff */
[----:B------:R-:W-:Y:S01]  /*4ce0*/  IMAD R133, R85, UR17, RZ ;  /* 0x0000001155857c24 */ /* 0x000fe2000f8e02ff */
[----:B-1----:R-:W-:Y:S01]  /*4cf0*/  LEA R97, P3, R126, UR10, 0x1 ;  /* 0x0000000a7e617c11 */ /* 0x002fe2000f8608ff */
[----:B------:R-:W-:Y:S01]  /*4d00*/  IMAD R135, R80, UR17, RZ ;  /* 0x0000001150877c24 */ /* 0x000fe2000f8e02ff */
[C---:B------:R-:W-:Y:S01]  /*4d10*/  LOP3.LUT R84, R0.reuse, 0x30, RZ, 0xfc, !PT ;  /* 0x0000003000547812 */ /* 0x040fe200078efcff */
[----:B------:R-:W-:Y:S01]  /*4d20*/  IMAD R135, R83, UR17, RZ ;  /* 0x0000001153877c24 */ /* 0x000fe2000f8e02ff */
[C---:B------:R-:W-:Y:S01]  /*4d30*/  LOP3.LUT R132, R0.reuse, 0x1c, RZ, 0xfc, !PT ;  /* 0x0000001c00847812 */ /* 0x040fe200078efcff */
[----:B------:R1:W-:Y:S01]  /*4d40*/  STL [R1+0x24], R97 ;  /* 0x0000246101007387 */ /* 0x0003e20000100800 */
[----:B------:R-:W-:Y:S01]  /*4d50*/  LOP3.LUT R86, R0, 0x2c, RZ, 0xfc, !PT ;  /* 0x0000002c00567812 */ /* 0x000fe200078efcff */
[----:B------:R-:W-:Y:S01]  /*4d60*/  IMAD R134, R84, UR17, RZ ;  /* 0x0000001154867c24 */ /* 0x000fe2000f8e02ff */
[----:B0-----:R-:W-:Y:S01]  /*4d70*/  LEA R95, P2, R128, UR10, 0x1 ;  /* 0x0000000a805f7c11 */ /* 0x001fe2000f8408ff */
[----:B------:R-:W-:Y:S01]  /*4d80*/  IMAD R134, R87, UR17, RZ ;  /* 0x0000001157867c24 */ /* 0x000fe2000f8e02ff */
[----:B------:R-:W-:Y:S01]  /*4d90*/  LOP3.LUT R127, R0, 0x16, RZ, 0xfc, !PT ;  /* 0x00000016007f7812 */ /* 0x000fe200078efcff */
[----:B------:R-:W-:Y:S01]  /*4da0*/  IMAD R135, R86, UR17, RZ ;  /* 0x0000001156877c24 */ /* 0x000fe2000f8e02ff */
[C---:B------:R-:W-:Y:S01]  /*4db0*/  LOP3.LUT R129, R0.reuse, 0x18, RZ, 0xfc, !PT ;  /* 0x0000001800817812 */ /* 0x040fe200078efcff */
[----:B------:R0:W-:Y:S01]  /*4dc0*/  STL [R1+0x28], R95 ;  /* 0x0000285f01007387 */ /* 0x0001e20000100800 */
[----:B------:R-:W-:-:S02]  /*4dd0*/  LOP3.LUT R119, R0, 0xe, RZ, 0xfc, !PT ;  /* 0x0000000e00777812 */ /* 0x000fc400078efcff */
[----:B------:R-:W-:Y:S02]  /*4de0*/  CS2R R80, SRZ ;  /* 0x0000000000507805 */ /* 0x000fe4000001ff00 */
[----:B-1----:R-:W-:Y:S02]  /*4df0*/  LEA R97, P1, R130, UR10, 0x1 ;  /* 0x0000000a82617c11 */ /* 0x002fe4000f8208ff */
[----:B------:R-:W-:Y:S02]  /*4e00*/  CS2R R82, SRZ ;  /* 0x0000000000527805 */ /* 0x000fe4000001ff00 */
[C---:B------:R-:W-:Y:S02]  /*4e10*/  LOP3.LUT R121, R0.reuse, 0x10, RZ, 0xfc, !PT ;  /* 0x0000001000797812 */ /* 0x040fe400078efcff */
[----:B------:R-:W-:Y:S02]  /*4e20*/  CS2R R84, SRZ ;  /* 0x0000000000547805 */ /* 0x000fe4000001ff00 */
[C---:B------:R-:W-:Y:S01]  /*4e30*/  LOP3.LUT R123, R0.reuse, 0x12, RZ, 0xfc, !PT ;  /* 0x00000012007b7812 */ /* 0x040fe200078efcff */
[----:B------:R1:W-:Y:S01]  /*4e40*/  STL [R1+0x2c], R97 ;  /* 0x00002c6101007387 */ /* 0x0003e20000100800 */
[----:B------:R-:W-:-:S02]  /*4e50*/  LOP3.LUT R113, R0, 0x8, RZ, 0xfc, !PT ;  /* 0x0000000800717812 */ /* 0x000fc400078efcff */
[----:B------:R-:W-:Y:S02]  /*4e60*/  CS2R R86, SRZ ;  /* 0x0000000000567805 */ /* 0x000fe4000001ff00 */
[----:B0-----:R-:W-:Y:S02]  /*4e70*/  LEA R95, P0, R220, UR10, 0x1 ;  /* 0x0000000adc5f7c11 */ /* 0x001fe4000f8008ff */
[C---:B------:R-:W-:Y:S02]  /*4e80*/  LOP3.LUT R115, R0.reuse, 0xa, RZ, 0xfc, !PT ;  /* 0x0000000a00737812 */ /* 0x040fe400078efcff */
[C---:B------:R-:W-:Y:S01]  /*4e90*/  LOP3.LUT R117, R0.reuse, 0xc, RZ, 0xfc, !PT ;  /* 0x0000000c00757812 */ /* 0x040fe200078efcff */
[----:B------:R0:W-:Y:S01]  /*4ea0*/  STL [R1+0x30], R95 ;  /* 0x0000305f01007387 */ /* 0x0001e20000100800 */
[----:B------:R-:W-:Y:S02]  /*4eb0*/  LOP3.LUT R107, R0, 0x2, RZ, 0xfc, !PT ;  /* 0x00000002006b7812 */ /* 0x000fe400078efcff */
[----:B-1----:R-:W-:-:S02]  /*4ec0*/  LEA R97, P4, R221, UR10, 0x1 ;  /* 0x0000000add617c11 */ /* 0x002fc4000f8808ff */
[C---:B------:R-:W-:Y:S02]  /*4ed0*/  LOP3.LUT R109, R0.reuse, 0x4, RZ, 0xfc, !PT ;  /* 0x00000004006d7812 */ /* 0x040fe400078efcff */
[----:B------:R-:W-:Y:S01]  /*4ee0*/  LOP3.LUT R111, R0, 0x6, RZ, 0xfc, !PT ;  /* 0x00000006006f7812 */ /* 0x000fe200078efcff */
[----:B------:R1:W-:Y:S01]  /*4ef0*/  STL [R1+0x34], R97 ;  /* 0x0000346101007387 */ /* 0x0003e20000100800 */
[----:B------:R-:W-:Y:S02]  /*4f00*/  LEA.HI.X.SX32 R124, R124, UR11, 0x1, P5 ;  /* 0x0000000b7c7c7c11 */ /* 0x000fe4000a8f0eff */
[----:B0-----:R-:W-:Y:S01]  /*4f10*/  LEA R95, P6, R222, UR10, 0x1 ;  /* 0x0000000ade5f7c11 */ /* 0x001fe2000f8c08ff */
[----:B------:R-:W-:Y:S01]  /*4f20*/  UIADD3 UR10, UP1, UR6, 0x2, URZ ;  /* 0x00000002060a7890 */ /* 0x000fe2000ff3e03f */
[----:B------:R-:W-:Y:S02]  /*4f30*/  LEA.HI.X.SX32 R126, R126, UR11, 0x1, P3 ;  /* 0x0000000b7e7e7c11 */ /* 0x000fe400098f0eff */
[----:B------:R-:W-:Y:S01]  /*4f40*/  LEA.HI.X.SX32 R128, R128, UR11, 0x1, P2 ;  /* 0x0000000b80807c11 */ /* 0x000fe200090f0eff */
[----:B------:R0:W-:Y:S01]  /*4f50*/  STL [R1+0x38], R95 ;  /* 0x0000385f01007387 */ /* 0x0001e20000100800 */
[----:B------:R-:W-:-:S02]  /*4f60*/  LEA.HI.X.SX32 R130, R130, UR11, 0x1, P1 ;  /* 0x0000000b82827c11 */ /* 0x000fc400088f0eff */
[----:B-1----:R-:W-:Y:S01]  /*4f70*/  LOP3.LUT R97, R0, 0x26, RZ, 0xfc, !PT ;  /* 0x0000002600617812 */ /* 0x002fe200078efcff */
[----:B------:R1:W-:Y:S01]  /*4f80*/  STL [R1+0x44], R2 ;  /* 0x0000440201007387 */ /* 0x0003e20000100800 */
[----:B------:R-:W-:Y:S02]  /*4f90*/  LEA.HI.X.SX32 R220, R220, UR11, 0x1, P0 ;  /* 0x0000000bdcdc7c11 */ /* 0x000fe400080f0eff */
[----:B------:R-:W-:Y:S02]  /*4fa0*/  LEA.HI.X.SX32 R221, R221, UR11, 0x1, P4 ;  /* 0x0000000bdddd7c11 */ /* 0x000fe4000a0f0eff */
[----:B------:R-:W-:Y:S01]  /*4fb0*/  LEA.HI.X.SX32 R222, R222, UR11, 0x1, P6 ;  /* 0x0000000bdede7c11 */ /* 0x000fe2000b0f0eff */
[----:B------:R-:W-:Y:S01]  /*4fc0*/  UIADD3.X UR11, UR5, 0x40000040, URZ, UP1, !UPT ;  /* 0x40000040050b7890 */ /* 0x000fe20008ffe43f */
[----:B0-----:R-:W-:Y:S02]  /*4fd0*/  LOP3.LUT R95, R0, 0x28, RZ, 0xfc, !PT ;  /* 0x00000028005f7812 */ /* 0x001fe400078efcff */
[C---:B-1----:R-:W-:Y:S01]  /*4fe0*/  SHF.L.U64.HI R2, R3.reuse, 0x1, R79 ;  /* 0x0000000103027819 */ /* 0x042fe2000001024f */
[----:B------:R-:W-:Y:S01]  /*4ff0*/  IMAD.SHL.U32 R3, R3, 0x2, RZ ;  /* 0x0000000203037824 */ /* 0x000fe200078e00ff */
[----:B------:R-:W-:Y:S01]  /*5000*/  CS2R R78, SRZ ;  /* 0x00000000004e7805 */ /* 0x000fe2000001ff00 */
[----:B------:R-:W-:Y:S01]  /*5010*/  IMAD R133, R95, UR17, RZ ;  /* 0x000000115f857c24 */ /* 0x000fe2000f8e02ff */
[----:B------:R-:W-:Y:S01]  /*5020*/  UIADD3.64 UR22, UR10, 0x2, URZ ;  /* 0x000000020a167897 */ /* 0x000fe2000fffe03f */
[----:B------:R-:W-:Y:S01]  /*5030*/  IMAD R95, R97, UR17, RZ ;  /* 0x00000011615f7c24 */ /* 0x000fe2000f8e02ff */
[----:B------:R-:W-:Y:S01]  /*5040*/  UIADD3.64 UR26, UR10, 0x4, URZ ;  /* 0x000000040a1a7897 */ /* 0x000fe2000fffe03f */
[----:B------:R-:W-:-:S02]  /*5050*/  IMAD R97, R99, UR17, RZ ;  /* 0x0000001163617c24 */ /* 0x000fc4000f8e02ff */
[----:B------:R-:W-:Y:S02]  /*5060*/  IMAD R95, R101, UR17, RZ ;  /* 0x00000011655f7c24 */ /* 0x000fe4000f8e02ff */
[----:B------:R-:W-:Y:S02]  /*5070*/  IMAD R97, R103, UR17, RZ ;  /* 0x0000001167617c24 */ /* 0x000fe4000f8e02ff */
[----:B------:R-:W-:Y:S02]  /*5080*/  IMAD R95, R105, UR17, RZ ;  /* 0x00000011695f7c24 */ /* 0x000fe4000f8e02ff */
[----:B------:R-:W-:Y:S02]  /*5090*/  IMAD R97, R132, UR17, RZ ;  /* 0x0000001184617c24 */ /* 0x000fe4000f8e02ff */
[----:B------:R-:W-:Y:S02]  /*50a0*/  IMAD R95, R131, UR17, RZ ;  /* 0x00000011835f7c24 */ /* 0x000fe4000f8e02ff */
        /* <DEDUP_REMOVED lines=11> */
[----:B------:R-:W-:Y:S01]  /*5160*/  IMAD R95, R107, UR17, RZ ;  /* 0x000000116b5f7c24 */ /* 0x000fe2000f8e02ff */
[----:B------:R-:W-:-:S06]  /*5170*/  ULDC UR17, c[0x0][0x238] ;  /* 0x00008e0000117ab9 */ /* 0x000fcc0000000800 */
.L_x_1:
[----:B------:R-:W2:Y:S01]  /*5180*/  LDL.LU R103, [R1+0x3c] ;  /* 0x00003c0001677983 */ /* 0x000ea20000300800 */
[----:B------:R-:W-:Y:S01]  /*5190*/  ULDC UR5, c[0x0][0x238] ;  /* 0x00008e0000057ab9 */ /* 0x000fe20000000800 */
[----:B------:R-:W-:Y:S01]  /*51a0*/  ULDC UR4, c[0x0][0x238] ;  /* 0x00008e0000047ab9 */ /* 0x000fe20000000800 */
[C---:B------:R-:W-:Y:S01]  /*51b0*/  ISETP.GE.AND P0, PT, R0.reuse, UR16, PT ;  /* 0x0000001000007c0c */ /* 0x040fe2000bf06270 */
[----:B------:R-:W3:Y:S01]  /*51c0*/  LDL.LU R101, [R1+0x40] ;  /* 0x0000400001657983 */ /* 0x000ee20000300800 */
[----:B------:R-:W-:Y:S01]  /*51d0*/  PRMT R145, RZ, 0x7610, R145 ;  /* 0x00007610ff917816 */ /* 0x000fe20000000091 */
[C---:B------:R-:W-:Y:S01]  /*51e0*/  IMAD R134, R0.reuse, UR17, RZ ;  /* 0x0000001100867c24 */ /* 0x040fe2000f8e02ff */
[----:B------:R-:W-:Y:S01]  /*51f0*/  PRMT R97, RZ, 0x7610, R97 ;  /* 0x00007610ff617816 */ /* 0x000fe20000000061 */
[----:B------:R-:W-:Y:S01]  /*5200*/  ULDC UR7, c[0x0][0x238] ;  /* 0x00008e0000077ab9 */ /* 0x000fe20000000800 */
[----:B------:R-:W-:Y:S01]  /*5210*/  LOP3.LUT R111, R0, 0x2, RZ, 0xfc, !PT ;  /* 0x00000002006f7812 */ /* 0x000fe200078efcff */
[----:B------:R-:W4:Y:S01]  /*5220*/  LDL R175, [R1+0x18] ;  /* 0x0000180001af7983 */ /* 0x000f220000100800 */
[----:B------:R-:W-:-:S02]  /*5230*/  PRMT R117, RZ, 0x7610, R117 ;  /* 0x00007610ff757816 */ /* 0x000fc40000000075 */
[C---:B------:R-:W-:Y:S01]  /*5240*/  ISETP.GE.AND P1, PT, R111.reuse, UR16, PT ;  /* 0x000000106f007c0c */ /* 0x040fe2000bf26270 */
[----:B------:R-:W-:Y:S01]  /*5250*/  IMAD R111, R111, UR7, RZ ;  /* 0x000000076f6f7c24 */ /* 0x000fe2000f8e02ff */
[----:B------:R-:W-:Y:S01]  /*5260*/  PRMT R140, RZ, 0x7610, R140 ;  /* 0x00007610ff8c7816 */ /* 0x000fe2000000008c */
[----:B------:R-:W-:Y:S01]  /*5270*/  ULDC UR7, c[0x0][0x238] ;  /* 0x00008e0000077ab9 */ /* 0x000fe20000000800 */
[----:B------:R-:W-:Y:S02]  /*5280*/  LOP3.LUT R125, R0, 0xa, RZ, 0xfc, !PT ;  /* 0x0000000a007d7812 */ /* 0x000fe400078efcff */
[----:B------:R-:W-:Y:S02]  /*5290*/  PRMT R99, RZ, 0x7610, R99 ;  /* 0x00007610ff637816 */ /* 0x000fe40000000063 */
[----:B------:R-:W-:Y:S02]  /*52a0*/  PRMT R144, RZ, 0x7610, R144 ;  /* 0x00007610ff907816 */ /* 0x000fe40000000090 */
[----:B------:R-:W-:-:S02]  /*52b0*/  PRMT R107, RZ, 0x7610, R107 ;  /* 0x00007610ff6b7816 */ /* 0x000fc4000000006b */
[----:B------:R-:W-:Y:S02]  /*52c0*/  PRMT R109, RZ, 0x7610, R109 ;  /* 0x00007610ff6d7816 */ /* 0x000fe4000000006d */
[----:B------:R-:W-:Y:S02]  /*52d0*/  PRMT R95, RZ, 0x7610, R95 ;  /* 0x00007610ff5f7816 */ /* 0x000fe4000000005f */
[----:B------:R-:W-:Y:S02]  /*52e0*/  PRMT R115, RZ, 0x7610, R115 ;  /* 0x00007610ff737816 */ /* 0x000fe40000000073 */
        /* <DEDUP_REMOVED lines=12> */
[----:B------:R-:W-:Y:S01]  /*53b0*/  PRMT R153, RZ, 0x7610, R153 ;  /* 0x00007610ff997816 */ /* 0x000fe20000000099 */
[----:B--2---:R-:W-:Y:S01]  /*53c0*/  IMAD.MOV.U32 R133, RZ, RZ, R103 ;  /* 0x000000ffff857224 */ /* 0x004fe200078e0067 */
[C---:B------:R-:W-:Y:S01]  /*53d0*/  LOP3.LUT R103, R0.reuse, 0x4, RZ, 0xfc, !PT ;  /* 0x0000000400677812 */ /* 0x040fe200078efcff */
[----:B---3--:R-:W-:Y:S01]  /*53e0*/  IMAD.MOV.U32 R132, RZ, RZ, R101 ;  /* 0x000000ffff847224 */ /* 0x008fe200078e0065 */
[----:B------:R-:W-:-:S02]  /*53f0*/  LOP3.LUT R101, R0, 0x6, RZ, 0xfc, !PT ;  /* 0x0000000600657812 */ /* 0x000fc400078efcff */
[C---:B------:R-:W-:Y:S01]  /*5400*/  ISETP.GE.AND P2, PT, R103.reuse, UR16, PT ;  /* 0x0000001067007c0c */ /* 0x040fe2000bf46270 */
[----:B------:R-:W-:Y:S01]  /*5410*/  IMAD R103, R103, UR5, RZ ;  /* 0x0000000567677c24 */ /* 0x000fe2000f8e02ff */
[C---:B------:R-:W-:Y:S01]  /*5420*/  ISETP.GE.AND P3, PT, R101.reuse, UR16, PT ;  /* 0x0000001065007c0c */ /* 0x040fe2000bf66270 */
[----:B------:R-:W-:Y:S01]  /*5430*/  IMAD R101, R101, UR4, RZ ;  /* 0x0000000465657c24 */ /* 0x000fe2000f8e02ff */
[----:B------:R-:W-:Y:S01]  /*5440*/  ULDC UR4, c[0x0][0x238] ;  /* 0x00008e0000047ab9 */ /* 0x000fe20000000800 */
[----:B------:R-:W-:Y:S01]  /*5450*/  IMAD.WIDE R138, R103, 0x2, R132 ;  /* 0x00000002678a7825 */ /* 0x000fe200078e0284 */
[----:B------:R-:W-:-:S03]  /*5460*/  ULDC UR5, c[0x0][0x238] ;  /* 0x00008e0000057ab9 */ /* 0x000fc60000000800 */
[----:B------:R-:W-:Y:S01]  /*5470*/  IMAD.WIDE R142, R101, 0x2, R132 ;  /* 0x00000002658e7825 */ /* 0x000fe200078e0284 */
[----:B------:R-:W-:-:S03]  /*5480*/  LOP3.LUT R101, R0, 0x8, RZ, 0xfc, !PT ;  /* 0x0000000800657812 */ /* 0x000fc600078efcff */
[--C-:B------:R-:W-:Y:S01]  /*5490*/  IMAD.WIDE R134, R134, 0x2, R132.reuse ;  /* 0x0000000286867825 */ /* 0x100fe200078e0284 */
[----:B------:R-:W2:Y:S01]  /*54a0*/  @!P2 LDG.E.U16 R145, desc[UR14][R138.64] ;  /* 0x0000000e8a91a981 */ /* 0x000ea2000c1e1500 */
[----:B------:R-:W-:Y:S02]  /*54b0*/  ISETP.GE.AND P2, PT, R101, UR16, PT ;  /* 0x0000001065007c0c */ /* 0x000fe4000bf46270 */
[C---:B------:R-:W-:Y:S01]  /*54c0*/  LOP3.LUT R101, R0.reuse, 0x10, RZ, 0xfc, !PT ;  /* 0x0000001000657812 */ /* 0x040fe200078efcff */
[----:B------:R0:W3:Y:S01]  /*54d0*/  @!P0 LDG.E.U16 R97, desc[UR14][R134.64] ;  /* 0x0000000e86618981 */ /* 0x0000e2000c1e1500 */
[----:B------:R-:W-:Y:S02]  /*54e0*/  IMAD.WIDE R136, R111, 0x2, R132 ;  /* 0x000000026f887825 */ /* 0x000fe400078e0284 */
[----:B------:R-:W-:Y:S01]  /*54f0*/  ISETP.GE.AND P0, PT, R101, UR16, PT ;  /* 0x0000001065007c0c */ /* 0x000fe2000bf06270 */
[----:B------:R1:W5:Y:S01]  /*5500*/  @!P3 LDG.E.U16 R140, desc[UR14][R142.64] ;  /* 0x0000000e8e8cb981 */ /* 0x000362000c1e1500 */
[----:B------:R-:W-:-:S02]  /*5510*/  LOP3.LUT R101, R0, 0x8, RZ, 0xfc, !PT ;  /* 0x0000000800657812 */ /* 0x000fc400078efcff */
[C---:B------:R-:W-:Y:S01]  /*5520*/  LOP3.LUT R111, R0.reuse, 0xc, RZ, 0xfc, !PT ;  /* 0x0000000c006f7812 */ /* 0x040fe200078efcff */
[----:B------:R-:W4:Y:S02]  /*5530*/  @!P1 LDG.E.U16 R117, desc[UR14][R136.64] ;  /* 0x0000000e88759981 */ /* 0x000f24000c1e1500 */
[----:B------:R-:W-:Y:S01]  /*5540*/  IMAD R101, R101, UR4, RZ ;  /* 0x0000000465657c24 */ /* 0x000fe2000f8e02ff */
[C---:B------:R-:W-:Y:S01]  /*5550*/  LOP3.LUT R103, R0.reuse, 0xe, RZ, 0xfc, !PT ;  /* 0x0000000e00677812 */ /* 0x040fe200078efcff */
[----:B------:R-:W-:Y:S02]  /*5560*/  ULDC UR4, c[0x0][0x238] ;  /* 0x00008e0000047ab9 */ /* 0x000fe40000000800 */
[----:B0-----:R-:W-:Y:S01]  /*5570*/  IMAD.WIDE R134, R101, 0x2, R132 ;  /* 0x0000000265867825 */ /* 0x001fe200078e0284 */
[----:B------:R-:W-:Y:S02]  /*5580*/  LOP3.LUT R101, R0, 0x12, RZ, 0xfc, !PT ;  /* 0x0000001200657812 */ /* 0x000fe400078efcff */
[----:B------:R-:W-:-:S02]  /*5590*/  ISETP.GE.AND P4, PT, R111, UR16, PT ;  /* 0x000000106f007c0c */ /* 0x000fc4000bf86270 */
[----:B------:R-:W-:Y:S01]  /*55a0*/  ISETP.GE.AND P1, PT, R101, UR16, PT ;  /* 0x0000001065007c0c */ /* 0x000fe2000bf26270 */
[----:B------:R0:W2:Y:S01]  /*55b0*/  @!P2 LDG.E.U16 R99, desc[UR14][R134.64] ;  /* 0x0000000e8663a981 */ /* 0x0000a2000c1e1500 */
[----:B------:R-:W-:Y:S02]  /*55c0*/  LOP3.LUT R101, R0, 0x10, RZ, 0xfc, !PT ;  /* 0x0000001000657812 */ /* 0x000fe400078efcff */
[C---:B------:R-:W-:Y:S01]  /*55d0*/  ISETP.GE.AND P5, PT, R103.reuse, UR16, PT ;  /* 0x0000001067007c0c */ /* 0x040fe2000bfa6270 */
[----:B------:R-:W-:Y:S01]  /*55e0*/  IMAD R103, R103, UR4, RZ ;  /* 0x0000000467677c24 */ /* 0x000fe2000f8e02ff */
[----:B------:R-:W-:Y:S01]  /*55f0*/  ULDC UR4, c[0x0][0x238] ;  /* 0x00008e0000047ab9 */ /* 0x000fe20000000800 */
[----:B------:R-:W-:Y:S01]  /*5600*/  IMAD R111, R111, UR5, RZ ;  /* 0x000000056f6f7c24 */ /* 0x000fe2000f8e02ff */
[----:B------:R-:W-:Y:S01]  /*5610*/  ISETP.GE.AND P3, PT, R125, UR16, PT ;  /* 0x000000107d007c0c */ /* 0x000fe2000bf66270 */
[----:B------:R-:W-:Y:S01]  /*5620*/  IMAD R101, R101, UR4, RZ ;  /* 0x0000000465657c24 */ /* 0x000fe2000f8e02ff */
[----:B------:R-:W-:Y:S01]  /*5630*/  ULDC UR4, c[0x0][0x238] ;  /* 0x00008e0000047ab9 */ /* 0x000fe20000000800 */
[----:B------:R-:W-:Y:S01]  /*5640*/  IMAD R125, R125, UR7, RZ ;  /* 0x000000077d7d7c24 */ /* 0x000fe2000f8e02ff */
[----:B------:R-:W-:Y:S01]  /*5650*/  PRMT R139, RZ, 0x7610, R139 ;  /* 0x00007610ff8b7816 */ /* 0x000fe2000000008b */
[----:B-1----:R-:W-:Y:S01]  /*5660*/  IMAD.WIDE R142, R111, 0x2, R132 ;  /* 0x000000026f8e7825 */ /* 0x002fe200078e0284 */
[----:B------:R-:W-:-:S03]  /*5670*/  ULDC UR5, c[0x0][0x238] ;  /* 0x00008e0000057ab9 */ /* 0x000fc60000000800 */
[--C-:B0-----:R-:W-:Y:S01]  /*5680*/  IMAD.WIDE R134, R101, 0x2, R132.reuse ;  /* 0x0000000265867825 */ /* 0x101fe200078e0284 */
[C---:B------:R-:W-:Y:S01]  /*5690*/  LOP3.LUT R101, R0.reuse, 0x18, RZ, 0xfc, !PT ;  /* 0x0000001800657812 */ /* 0x040fe200078efcff */
[----:B------:R-:W5:Y:S02]  /*56a0*/  @!P4 LDG.E.U16 R144, desc[UR14][R142.64] ;  /* 0x0000000e8e90c981 */ /* 0x000f64000c1e1500 */
[--C-:B------:R-:W-:Y:S01]  /*56b0*/  IMAD.WIDE R136, R125, 0x2, R132.reuse ;  /* 0x000000027d887825 */ /* 0x100fe200078e0284 */
[C---:B------:R-:W-:Y:S01]  /*56c0*/  LOP3.LUT R125, R0.reuse, 0x12, RZ, 0xfc, !PT ;  /* 0x00000012007d7812 */ /* 0x040fe200078efcff */
[----:B------:R-:W3:Y:S01]  /*56d0*/  @!P0 LDG.E.U16 R109, desc[UR14][R134.64] ;  /* 0x0000000e866d8981 */ /* 0x000ee2000c1e1500 */
[C---:B------:R-:W-:Y:S02]  /*56e0*/  LOP3.LUT R111, R0.reuse, 0x14, RZ, 0xfc, !PT ;  /* 0x00000014006f7812 */ /* 0x040fe400078efcff */
[----:B------:R-:W-:Y:S01]  /*56f0*/  ISETP.GE.AND P4, PT, R101, UR16, PT ;  /* 0x0000001065007c0c */ /* 0x000fe2000bf86270 */
[--C-:B------:R-:W-:Y:S01]  /*5700*/  IMAD.WIDE R176, R103, 0x2, R132.reuse ;  /* 0x0000000267b07825 */ /* 0x100fe200078e0284 */
[C---:B------:R-:W-:Y:S01]  /*5710*/  LOP3.LUT R101, R0.reuse, 0x14, RZ, 0xfc, !PT ;  /* 0x0000001400657812 */ /* 0x040fe200078efcff */
[----:B------:R0:W5:Y:S01]  /*5720*/  @!P3 LDG.E.U16 R107, desc[UR14][R136.64] ;  /* 0x0000000e886bb981 */ /* 0x000162000c1e1500 */
[----:B------:R-:W-:Y:S01]  /*5730*/  ISETP.GE.AND P2, PT, R111, UR16, PT ;  /* 0x000000106f007c0c */ /* 0x000fe2000bf46270 */
[----:B------:R-:W-:Y:S01]  /*5740*/  IMAD R125, R125, UR4, RZ ;  /* 0x000000047d7d7c24 */ /* 0x000fe2000f8e02ff */
[----:B------:R-:W-:Y:S01]  /*5750*/  ULDC UR4, c[0x0][0x238] ;  /* 0x00008e0000047ab9 */ /* 0x000fe20000000800 */
[C---:B------:R-:W-:Y:S01]  /*5760*/  LOP3.LUT R111, R0.reuse, 0x18, RZ, 0xfc, !PT ;  /* 0x00000018006f7812 */ /* 0x040fe200078efcff */
[----:B------:R-:W-:Y:S01]  /*5770*/  IMAD R101, R101, UR4, RZ ;  /* 0x0000000465657c24 */ /* 0x000fe2000f8e02ff */
[C---:B------:R-:W-:Y:S01]  /*5780*/  LOP3.LUT R103, R0.reuse, 0x16, RZ, 0xfc, !PT ;  /* 0x0000001600677812 */ /* 0x040fe200078efcff */
[----:B------:R-:W-:Y:S01]  /*5790*/  ULDC UR4, c[0x0][0x238] ;  /* 0x00008e0000047ab9 */ /* 0x000fe20000000800 */
[----:B------:R1:W5:Y:S01]  /*57a0*/  @!P5 LDG.E.U16 R139, desc[UR14][R176.64] ;  /* 0x0000000eb08bd981 */ /* 0x000362000c1e1500 */
[----:B------:R-:W-:Y:S01]  /*57b0*/  IMAD R111, R111, UR4, RZ ;  /* 0x000000046f6f7c24 */ /* 0x000fe2000f8e02ff */
[----:B------:R-:W-:Y:S01]  /*57c0*/  ISETP.GE.AND P3, PT, R103, UR16, PT ;  /* 0x0000001067007c0c */ /* 0x000fe2000bf66270 */
[--C-:B0-----:R-:W-:Y:S01]  /*57d0*/  IMAD.WIDE R136, R125, 0x2, R132.reuse ;  /* 0x000000027d887825 */ /* 0x101fe200078e0284 */
[C---:B------:R-:W-:Y:S01]  /*57e0*/  LOP3.LUT R125, R0.reuse, 0x16, RZ, 0xfc, !PT ;  /* 0x00000016007d7812 */ /* 0x040fe200078efcff */
[----:B------:R-:W-:Y:S01]  /*57f0*/  ULDC UR4, c[0x0][0x238] ;  /* 0x00008e0000047ab9 */ /* 0x000fe20000000800 */
[C---:B------:R-:W-:Y:S01]  /*5800*/  LOP3.LUT R103, R0.reuse, 0x1a, RZ, 0xfc, !PT ;  /* 0x0000001a00677812 */ /* 0x040fe200078efcff */
[----:B------:R-:W-:Y:S01]  /*5810*/  IMAD.WIDE R134, R101, 0x2, R132 ;  /* 0x0000000265867825 */ /* 0x000fe200078e0284 */
[----:B------:R-:W-:Y:S01]  /*5820*/  PRMT R143, RZ, 0x7610, R143 ;  /* 0x00007610ff8f7816 */ /* 0x000fe2000000008f */
[----:B------:R0:W5:Y:S02]  /*5830*/  @!P1 LDG.E.U16 R95, desc[UR14][R136.64] ;  /* 0x0000000e885f9981 */ /* 0x000164000c1e1500 */
[----:B-1----:R-:W-:Y:S01]  /*5840*/  IMAD.WIDE R176, R111, 0x2, R132 ;  /* 0x000000026fb07825 */ /* 0x002fe200078e0284 */
[----:B------:R-:W-:-:S02]  /*5850*/  LOP3.LUT R111, R0, 0x1a, RZ, 0xfc, !PT ;  /* 0x0000001a006f7812 */ /* 0x000fc400078efcff */
[----:B------:R-:W-:Y:S01]  /*5860*/  ISETP.GE.AND P0, PT, R103, UR16, PT ;  /* 0x0000001067007c0c */ /* 0x000fe2000bf06270 */
[----:B------:R-:W-:Y:S01]  /*5870*/  IMAD R125, R125, UR5, RZ ;  /* 0x000000057d7d7c24 */ /* 0x000fe2000f8e02ff */
[C---:B------:R-:W-:Y:S01]  /*5880*/  LOP3.LUT R101, R0.reuse, 0x1c, RZ, 0xfc, !PT ;  /* 0x0000001c00657812 */ /* 0x040fe200078efcff */
[----:B------:R-:W-:Y:S01]  /*5890*/  ULDC UR5, c[0x0][0x238] ;  /* 0x00008e0000057ab9 */ /* 0x000fe20000000800 */
[C---:B------:R-:W-:Y:S01]  /*58a0*/  LOP3.LUT R103, R0.reuse, 0x1c, RZ, 0xfc, !PT ;  /* 0x0000001c00677812 */ /* 0x040fe200078efcff */
[----:B0-----:R-:W-:Y:S01]  /*58b0*/  IMAD.WIDE R136, R125, 0x2, R132 ;  /* 0x000000027d887825 */ /* 0x001fe200078e0284 */
[----:B------:R-:W-:Y:S01]  /*58c0*/  PRMT R138, RZ, 0x7610, R138 ;  /* 0x00007610ff8a7816 */ /* 0x000fe2000000008a */
[----:B------:R0:W5:Y:S01]  /*58d0*/  @!P2 LDG.E.U16 R143, desc[UR14][R134.64] ;  /* 0x0000000e868fa981 */ /* 0x000162000c1e1500 */
[----:B------:R-:W-:Y:S01]  /*58e0*/  ISETP.GE.AND P1, PT, R101, UR16, PT ;  /* 0x0000001065007c0c */ /* 0x000fe2000bf26270 */
[----:B------:R-:W-:Y:S01]  /*58f0*/  IMAD R111, R111, UR5, RZ ;  /* 0x000000056f6f7c24 */ /* 0x000fe2000f8e02ff */
[C---:B------:R-:W-:Y:S01]  /*5900*/  LOP3.LUT R101, R0.reuse, 0x3e, RZ, 0xfc, !PT ;  /* 0x0000003e00657812 */ /* 0x040fe200078efcff */
[----:B------:R-:W-:Y:S01]  /*5910*/  IMAD R103, R103, UR4, RZ ;  /* 0x0000000467677c24 */ /* 0x000fe2000f8e02ff */
[----:B------:R1:W5:Y:S01]  /*5920*/  @!P3 LDG.E.U16 R138, desc[UR14][R136.64] ;  /* 0x0000000e888ab981 */ /* 0x000362000c1e1500 */
[----:B------:R-:W-:Y:S01]  /*5930*/  PRMT R142, RZ, 0x7610, R142 ;  /* 0x00007610ff8e7816 */ /* 0x000fe2000000008e */
[----:B------:R-:W-:Y:S01]  /*5940*/  ULDC UR4, c[0x0][0x238] ;  /* 0x00008e0000047ab9 */ /* 0x000fe20000000800 */
[----:B------:R-:W-:Y:S01]  /*5950*/  ISETP.GE.AND P3, PT, R101, UR16, PT ;  /* 0x0000001065007c0c */ /* 0x000fe2000bf66270 */
[----:B------:R-:W-:Y:S01]  /*5960*/  ULDC UR5, c[0x0][0x238] ;  /* 0x00008e0000057ab9 */ /* 0x000fe20000000800 */
[--C-:B0-----:R-:W-:Y:S01]  /*5970*/  IMAD.WIDE R134, R111, 0x2, R132.reuse ;  /* 0x000000026f867825 */ /* 0x101fe200078e0284 */
[----:B------:R-:W4:Y:S03]  /*5980*/  @!P4 LDG.E.U16 R113, desc[UR14][R176.64] ;  /* 0x0000000eb071c981 */ /* 0x000f26000c1e1500 */
[----:B-1----:R-:W-:Y:S01]  /*5990*/  IMAD.WIDE R136, R103, 0x2, R132 ;  /* 0x0000000267887825 */ /* 0x002fe200078e0284 */
[C---:B------:R-:W-:Y:S01]  /*59a0*/  LOP3.LUT R103, R0.reuse, 0x3c, RZ, 0xfc, !PT ;  /* 0x0000003c00677812 */ /* 0x040fe200078efcff */
[----:B------:R0:W5:Y:S03]  /*59b0*/  @!P0 LDG.E.U16 R115, desc[UR14][R134.64] ;  /* 0x0000000e86738981 */ /* 0x000166000c1e1500 */
[----:B------:R-:W-:Y:S01]  /*59c0*/  ISETP.GE.AND P2, PT, R103, UR16, PT ;  /* 0x0000001067007c0c */ /* 0x000fe2000bf46270 */
[----:B------:R-:W5:Y:S01]  /*59d0*/  @!P1 LDG.E.U16 R142, desc[UR14][R136.64] ;  /* 0x0000000e888e9981 */ /* 0x000f62000c1e1500 */
[----:B------:R-:W-:-:S02]  /*59e0*/  LOP3.LUT R111, R0, 0x20, RZ, 0xfc, !PT ;  /* 0x00000020006f7812 */ /* 0x000fc400078efcff */
[C---:B------:R-:W-:Y:S01]  /*59f0*/  LOP3.LUT R125, R0.reuse, 0x28, RZ, 0xfc, !PT ;  /* 0x00000028007d7812 */ /* 0x040fe200078efcff */
[----:B------:R-:W5:Y:S01]  /*5a00*/  LDL R177, [R1+0x28] ;  /* 0x0000280001b17983 */ /* 0x000f620000100800 */
[----:B0-----:R-:W-:Y:S01]  /*5a10*/  IMAD R134, R101, UR17, RZ ;  /* 0x0000001165867c24 */ /* 0x001fe2000f8e02ff */
[----:B------:R-:W-:-:S03]  /*5a20*/  LOP3.LUT R101, R0, 0x20, RZ, 0xfc, !PT ;  /* 0x0000002000657812 */ /* 0x000fc600078efcff */
[----:B------:R-:W-:Y:S01]  /*5a30*/  IMAD.WIDE R134, R134, 0x2, R132 ;  /* 0x0000000286867825 */ /* 0x000fe200078e0284 */
[----:B------:R-:W-:-:S03]  /*5a40*/  ISETP.GE.AND P0, PT, R101, UR16, PT ;  /* 0x0000001065007c0c */ /* 0x000fc6000bf06270 */
[----:B------:R-:W-:Y:S01]  /*5a50*/  IMAD R101, R103, UR17, RZ ;  /* 0x0000001167657c24 */ /* 0x000fe2000f8e02ff */
[----:B------:R0:W5:Y:S01]  /*5a60*/  @!P3 LDG.E.U16 R129, desc[UR14][R134.64] ;  /* 0x0000000e8681b981 */ /* 0x000162000c1e1500 */
[----:B------:R-:W-:Y:S01]  /*5a70*/  LOP3.LUT R103, R0, 0x28, RZ, 0xfc, !PT ;  /* 0x0000002800677812 */ /* 0x000fe200078efcff */
[----:B------:R-:W-:Y:S01]  /*5a80*/  IMAD R111, R111, UR4, RZ ;  /* 0x000000046f6f7c24 */ /* 0x000fe2000f8e02ff */
[----:B------:R-:W-:Y:S01]  /*5a90*/  ULDC UR4, c[0x0][0x238] ;  /* 0x00008e0000047ab9 */ /* 0x000fe20000000800 */
[----:B0-----:R-:W-:Y:S01]  /*5aa0*/  IMAD.WIDE R134, R101, 0x2, R132 ;  /* 0x0000000265867825 */ /* 0x001fe200078e0284 */
[----:B------:R-:W-:-:S04]  /*5ab0*/  ISETP.GE.AND P1, PT, R103, UR16, PT ;  /* 0x0000001067007c0c */ /* 0x000fc8000bf26270 */
[----:B------:R0:W5:Y:S01]  /*5ac0*/  @!P2 LDG.E.U16 R141, desc[UR14][R134.64] ;  /* 0x0000000e868da981 */ /* 0x000162000c1e1500 */
[C---:B------:R-:W-:Y:S01]  /*5ad0*/  LOP3.LUT R101, R0.reuse, 0x30, RZ, 0xfc, !PT ;  /* 0x0000003000657812 */ /* 0x040fe200078efcff */
[----:B------:R-:W-:Y:S01]  /*5ae0*/  IMAD R125, R125, UR5, RZ ;  /* 0x000000057d7d7c24 */ /* 0x000fe2000f8e02ff */
[----:B------:R-:W-:Y:S01]  /*5af0*/  ULDC UR5, c[0x0][0x238] ;  /* 0x00008e0000057ab9 */ /* 0x000fe20000000800 */
[----:B0-----:R-:W-:Y:S01]  /*5b00*/  IMAD.WIDE R134, R111, 0x2, R132 ;  /* 0x000000026f867825 */ /* 0x001fe200078e0284 */
[----:B------:R-:W-:-:S04]  /*5b10*/  LOP3.LUT R111, R0, 0x30, RZ, 0xfc, !PT ;  /* 0x00000030006f7812 */ /* 0x000fc800078efcff */
[----:B------:R0:W5:Y:S01]  /*5b20*/  @!P0 LDG.E.U16 R173, desc[UR14][R134.64] ;  /* 0x0000000e86ad8981 */ /* 0x000162000c1e1500 */
[----:B------:R-:W-:Y:S01]  /*5b30*/  ISETP.GE.AND P0, PT, R101, UR16, PT ;  /* 0x0000001065007c0c */ /* 0x000fe2000bf06270 */
[----:B------:R-:W-:Y:S02]  /*5b40*/  IMAD R111, R111, UR4, RZ ;  /* 0x000000046f6f7c24 */ /* 0x000fe4000f8e02ff */
[----:B0-----:R-:W-:Y:S01]  /*5b50*/  IMAD.WIDE R134, R125, 0x2, R132 ;  /* 0x000000027d867825 */ /* 0x001fe200078e0284 */
[----:B------:R-:W-:Y:S01]  /*5b60*/  LOP3.LUT R101, R0, 0x1e, RZ, 0xfc, !PT ;  /* 0x0000001e00657812 */ /* 0x000fe200078efcff */
[----:B------:R-:W-:-:S03]  /*5b70*/  ULDC UR4, c[0x0][0x238] ;  /* 0x00008e0000047ab9 */ /* 0x000fc60000000800 */
[----:B------:R0:W5:Y:S01]  /*5b80*/  @!P1 LDG.E.U16 R169, desc[UR14][R134.64] ;  /* 0x0000000e86a99981 */ /* 0x000162000c1e1500 */
[----:B------:R-:W-:Y:S01]  /*5b90*/  LOP3.LUT R125, R0, 0x1e, RZ, 0xfc, !PT ;  /* 0x0000001e007d7812 */ /* 0x000fe200078efcff */
[----:B0-----:R-:W-:-:S05]  /*5ba0*/  IMAD.WIDE R134, R111, 0x2, R132 ;  /* 0x000000026f867825 */ /* 0x001fca00078e0284 */
[----:B------:R0:W5:Y:S01]  /*5bb0*/  @!P0 LDG.E.U16 R167, desc[UR14][R134.64] ;  /* 0x0000000e86a78981 */ /* 0x000162000c1e1500 */
[----:B------:R-:W-:Y:S01]  /*5bc0*/  ISETP.GE.AND P0, PT, R101, UR16, PT ;  /* 0x0000001065007c0c */ /* 0x000fe2000bf06270 */
[----:B------:R-:W-:Y:S01]  /*5bd0*/  IMAD R125, R125, UR5, RZ ;  /* 0x000000057d7d7c24 */ /* 0x000fe2000f8e02ff */
[C---:B------:R-:W-:Y:S01]  /*5be0*/  LOP3.LUT R101, R0.reuse, 0x38, RZ, 0xfc, !PT ;  /* 0x0000003800657812 */ /* 0x040fe200078efcff */
[----:B------:R-:W-:Y:S01]  /*5bf0*/  ULDC UR5, c[0x0][0x238] ;  /* 0x00008e0000057ab9 */ /* 0x000fe20000000800 */
[----:B------:R-:W-:Y:S02]  /*5c00*/  PRMT R137, RZ, 0x7610, R137 ;  /* 0x00007610ff897816 */ /* 0x000fe40000000089 */
[C---:B------:R-:W-:Y:S02]  /*5c10*/  LOP3.LUT R111, R0.reuse, 0x38, RZ, 0xfc, !PT ;  /* 0x00000038006f7812 */ /* 0x040fe400078efcff */
[----:B------:R-:W-:Y:S01]  /*5c20*/  ISETP.GE.AND P1, PT, R101, UR16, PT ;  /* 0x0000001065007c0c */ /* 0x000fe2000bf26270 */
[----:B0-----:R-:W-:Y:S01]  /*5c30*/  IMAD.WIDE R134, R125, 0x2, R132 ;  /* 0x000000027d867825 */ /* 0x001fe200078e0284 */
[----:B------:R-:W-:-:S02]  /*5c40*/  LOP3.LUT R101, R0, 0x22, RZ, 0xfc, !PT ;  /* 0x0000002200657812 */ /* 0x000fc400078efcff */
[C---:B------:R-:W-:Y:S01]  /*5c50*/  LOP3.LUT R125, R0.reuse, 0x22, RZ, 0xfc, !PT ;  /* 0x00000022007d7812 */ /* 0x040fe200078efcff */
[----:B------:R-:W-:Y:S01]  /*5c60*/  IMAD R111, R111, UR4, RZ ;  /* 0x000000046f6f7c24 */ /* 0x000fe2000f8e02ff */
[----:B------:R0:W5:Y:S01]  /*5c70*/  @!P0 LDG.E.U16 R137, desc[UR14][R134.64] ;  /* 0x0000000e86898981 */ /* 0x000162000c1e1500 */
[----:B------:R-:W-:Y:S01]  /*5c80*/  ISETP.GE.AND P0, PT, R101, UR16, PT ;  /* 0x0000001065007c0c */ /* 0x000fe2000bf06270 */
[----:B------:R-:W-:Y:S01]  /*5c90*/  ULDC UR4, c[0x0][0x238] ;  /* 0x00008e0000047ab9 */ /* 0x000fe20000000800 */
[C---:B------:R-:W-:Y:S01]  /*5ca0*/  LOP3.LUT R101, R0.reuse, 0x24, RZ, 0xfc, !PT ;  /* 0x0000002400657812 */ /* 0x040fe200078efcff */
[----:B------:R-:W-:Y:S01]  /*5cb0*/  IMAD R125, R125, UR5, RZ ;  /* 0x000000057d7d7c24 */ /* 0x000fe2000f8e02ff */
[----:B------:R-:W-:Y:S01]  /*5cc0*/  ULDC UR5, c[0x0][0x238] ;  /* 0x00008e0000057ab9 */ /* 0x000fe20000000800 */
[----:B0-----:R-:W-:Y:S01]  /*5cd0*/  IMAD.WIDE R134, R111, 0x2, R132 ;  /* 0x000000026f867825 */ /* 0x001fe200078e0284 */
[----:B------:R-:W-:-:S04]  /*5ce0*/  LOP3.LUT R111, R0, 0x24, RZ, 0xfc, !PT ;  /* 0x00000024006f7812 */ /* 0x000fc800078efcff */
[----:B------:R0:W5:Y:S01]  /*5cf0*/  @!P1 LDG.E.U16 R171, desc[UR14][R134.64] ;  /* 0x0000000e86ab9981 */ /* 0x000162000c1e1500 */
[----:B------:R-:W-:Y:S02]  /*5d00*/  ISETP.GE.AND P1, PT, R101, UR16, PT ;  /* 0x0000001065007c0c */ /* 0x000fe4000bf26270 */
[C---:B------:R-:W-:Y:S01]  /*5d10*/  LOP3.LUT R101, R0.reuse, 0x26, RZ, 0xfc, !PT ;  /* 0x0000002600657812 */ /* 0x040fe200078efcff */
[----:B------:R-:W-:Y:S01]  /*5d20*/  IMAD R111, R111, UR4, RZ ;  /* 0x000000046f6f7c24 */ /* 0x000fe2000f8e02ff */
[----:B------:R-:W-:Y:S01]  /*5d30*/  PRMT R136, RZ, 0x7610, R136 ;  /* 0x00007610ff887816 */ /* 0x000fe20000000088 */
[----:B------:R-:W-:Y:S01]  /*5d40*/  ULDC UR4, c[0x0][0x238] ;  /* 0x00008e0000047ab9 */ /* 0x000fe20000000800 */
[----:B0-----:R-:W-:Y:S01]  /*5d50*/  IMAD.WIDE R134, R125, 0x2, R132 ;  /* 0x000000027d867825 */ /* 0x001fe200078e0284 */
[----:B------:R-:W-:-:S04]  /*5d60*/  LOP3.LUT R125, R0, 0x26, RZ, 0xfc, !PT ;  /* 0x00000026007d7812 */ /* 0x000fc800078efcff */
[----:B------:R0:W5:Y:S01]  /*5d70*/  @!P0 LDG.E.U16 R159, desc[UR14][R134.64] ;  /* 0x0000000e869f8981 */ /* 0x000162000c1e1500 */
[----:B------:R-:W-:Y:S01]  /*5d80*/  ISETP.GE.AND P0, PT, R101, UR16, PT ;  /* 0x0000001065007c0c */ /* 0x000fe2000bf06270 */
[----:B------:R-:W-:Y:S01]  /*5d90*/  IMAD R125, R125, UR5, RZ ;  /* 0x000000057d7d7c24 */ /* 0x000fe2000f8e02ff */
[C---:B------:R-:W-:Y:S01]  /*5da0*/  LOP3.LUT R101, R0.reuse, 0x2a, RZ, 0xfc, !PT ;  /* 0x0000002a00657812 */ /* 0x040fe200078efcff */
[----:B------:R-:W-:Y:S01]  /*5db0*/  ULDC UR5, c[0x0][0x238] ;  /* 0x00008e0000057ab9 */ /* 0x000fe20000000800 */
[----:B0-----:R-:W-:Y:S01]  /*5dc0*/  IMAD.WIDE R134, R111, 0x2, R132 ;  /* 0x000000026f867825 */ /* 0x001fe200078e0284 */
[----:B------:R-:W-:-:S04]  /*5dd0*/  LOP3.LUT R111, R0, 0x2a, RZ, 0xfc, !PT ;  /* 0x0000002a006f7812 */ /* 0x000fc800078efcff */
[----:B------:R0:W5:Y:S01]  /*5de0*/  @!P1 LDG.E.U16 R149, desc[UR14][R134.64] ;  /* 0x0000000e86959981 */ /* 0x000162000c1e1500 */
[----:B------:R-:W-:Y:S02]  /*5df0*/  ISETP.GE.AND P1, PT, R101, UR16, PT ;  /* 0x0000001065007c0c */ /* 0x000fe4000bf26270 */
[C---:B------:R-:W-:Y:S01]  /*5e00*/  LOP3.LUT R101, R0.reuse, 0x32, RZ, 0xfc, !PT ;  /* 0x0000003200657812 */ /* 0x040fe200078efcff */
[----:B------:R-:W-:Y:S01]  /*5e10*/  IMAD R111, R111, UR4, RZ ;  /* 0x000000046f6f7c24 */ /* 0x000fe2000f8e02ff */
        /* <DEDUP_REMOVED lines=20> */
[----:B------:R-:W-:Y:S01]  /*5f60*/  LOP3.LUT R101, R0, 0x2e, RZ, 0xfc, !PT ;  /* 0x0000002e00657812 */ /* 0x000fe200078efcff */
[----:B0-----:R-:W-:-:S05]  /*5f70*/  IMAD.WIDE R134, R111, 0x2, R132 ;  /* 0x000000026f867825 */ /* 0x001fca00078e0284 */
[----:B------:R0:W5:Y:S01]  /*5f80*/  @!P1 LDG.E.U16 R161, desc[UR14][R134.64] ;  /* 0x0000000e86a19981 */ /* 0x000162000c1e1500 */
[----:B------:R-:W-:Y:S02]  /*5f90*/  ISETP.GE.AND P1, PT, R101, UR16, PT ;  /* 0x0000001065007c0c */ /* 0x000fe4000bf26270 */
[C---:B------:R-:W-:Y:S01]  /*5fa0*/  LOP3.LUT R101, R0.reuse, 0x34, RZ, 0xfc, !PT ;  /* 0x0000003400657812 */ /* 0x040fe200078efcff */
[----:B0-----:R-:W-:Y:S01]  /*5fb0*/  IMAD.WIDE R134, R125, 0x2, R132 ;  /* 0x000000027d867825 */ /* 0x001fe200078e0284 */
[----:B------:R-:W-:-:S04]  /*5fc0*/  LOP3.LUT R111, R0, 0x2e, RZ, 0xfc, !PT ;  /* 0x0000002e006f7812 */ /* 0x000fc800078efcff */
[----:B------:R0:W5:Y:S01]  /*5fd0*/  @!P0 LDG.E.U16 R153, desc[UR14][R134.64] ;  /* 0x0000000e86998981 */ /* 0x000162000c1e1500 */
[----:B------:R-:W-:Y:S02]  /*5fe0*/  ISETP.GE.AND P0, PT, R101, UR16, PT ;  /* 0x0000001065007c0c */ /* 0x000fe4000bf06270 */
[----:B------:R-:W-:Y:S02]  /*5ff0*/  LOP3.LUT R101, R0, 0x36, RZ, 0xfc, !PT ;  /* 0x0000003600657812 */ /* 0x000fe400078efcff */
[----:B------:R-:W5:Y:S01]  /*6000*/  LDL.LU R0, [R1+0x38] ;  /* 0x0000380001007983 */ /* 0x000f620000300800 */
[----:B------:R-:W-:Y:S01]  /*6010*/  IMAD R111, R111, UR4, RZ ;  /* 0x000000046f6f7c24 */ /* 0x000fe2000f8e02ff */
[----:B------:R-:W-:Y:S01]  /*6020*/  PRMT R131, RZ, 0x7610, R131 ;  /* 0x00007610ff837816 */ /* 0x000fe20000000083 */
[----:B------:R-:W-:Y:S02]  /*6030*/  ULDC UR4, c[0x0][0x238] ;  /* 0x00008e0000047ab9 */ /* 0x000fe40000000800 */
[----:B0-----:R-:W-:-:S02]  /*6040*/  IMAD.WIDE R134, R111, 0x2, R132 ;  /* 0x000000026f867825 */ /* 0x001fc400078e0284 */
[----:B------:R-:W0:Y:S01]  /*6050*/  S2R R111, SR_TID.X ;  /* 0x00000000006f7919 */ /* 0x000e220000002100 */
[----:B------:R-:W1:Y:S01]  /*6060*/  S2R R176, SR_TID.X ;  /* 0x0000000000b07919 */ /* 0x000e620000002100 */
[----:B------:R-:W-:Y:S01]  /*6070*/  PRMT R155, RZ, 0x7610, R155 ;  /* 0x00007610ff9b7816 */ /* 0x000fe2000000009b */
[----:B------:R2:W5:Y:S01]  /*6080*/  @!P1 LDG.E.U16 R131, desc[UR14][R134.64] ;  /* 0x0000000e86839981 */ /* 0x000562000c1e1500 */
[----:B------:R-:W-:Y:S02]  /*6090*/  ISETP.GE.AND P1, PT, R101, UR16, PT ;  /* 0x0000001065007c0c */ /* 0x000fe4000bf26270 */
[--C-:B0-----:R-:W-:Y:S02]  /*60a0*/  SHF.R.U32.HI R125, RZ, 0x6, R111.reuse ;  /* 0x00000006ff7d7819 */ /* 0x101fe4000001166f */
[----:B------:R-:W-:Y:S02]  /*60b0*/  SHF.R.U32.HI R111, RZ, 0x6, R111 ;  /* 0x00000006ff6f7819 */ /* 0x000fe4000001166f */
[----:B------:R-:W-:-:S02]  /*60c0*/  SGXT.U32 R125, R125, 0x1 ;  /* 0x000000017d7d781a */ /* 0x000fc40000000000 */
[----:B------:R-:W-:Y:S02]  /*60d0*/  SGXT.U32 R111, R111, 0x1 ;  /* 0x000000016f6f781a */ /* 0x000fe40000000000 */
[----:B------:R-:W-:Y:S02]  /*60e0*/  LOP3.LUT R125, R125, 0x34, RZ, 0xfc, !PT ;  /* 0x000000347d7d7812 */ /* 0x000fe400078efcff */
[----:B------:R-:W-:-:S03]  /*60f0*/  LOP3.LUT R111, R111, 0x36, RZ, 0xfc, !PT ;  /* 0x000000366f6f7812 */ /* 0x000fc600078efcff */
[----:B------:R-:W-:Y:S01]  /*6100*/  IMAD R125, R125, UR4, RZ ;  /* 0x000000047d7d7c24 */ /* 0x000fe2000f8e02ff */
[----:B------:R-:W-:-:S03]  /*6110*/  ULDC UR4, c[0x0][0x238] ;  /* 0x00008e0000047ab9 */ /* 0x000fc60000000800 */
[----:B--2---:R-:W-:Y:S01]  /*6120*/  IMAD.WIDE R134, R125, 0x2, R132 ;  /* 0x000000027d867825 */ /* 0x004fe200078e0284 */
[----:B------:R-:W-:-:S03]  /*6130*/  PRMT R147, RZ, 0x7610, R147 ;  /* 0x00007610ff937816 */ /* 0x000fc60000000093 */
[----:B------:R-:W-:Y:S01]  /*6140*/  IMAD R111, R111, UR4, RZ ;  /* 0x000000046f6f7c24 */ /* 0x000fe2000f8e02ff */
[----:B------:R0:W2:Y:S03]  /*6150*/  @!P0 LDG.E.U16 R155, desc[UR14][R134.64] ;  /* 0x0000000e869b8981 */ /* 0x0000a6000c1e1500 */
[----:B0-----:R-:W-:-:S05]  /*6160*/  IMAD.WIDE R134, R111, 0x2, R132 ;  /* 0x000000026f867825 */ /* 0x001fca00078e0284 */
[----:B------:R0:W2:Y:S01]  /*6170*/  @!P1 LDG.E.U16 R147, desc[UR14][R134.64] ;  /* 0x0000000e86939981 */ /* 0x0000a2000c1e1500 */
[----:B-1----:R-:W-:-:S04]  /*6180*/  LOP3.LUT R111, R176, 0x3f, RZ, 0xc0, !PT ;  /* 0x0000003fb06f7812 */ /* 0x002fc800078ec0ff */
[----:B------:R-:W-:Y:S02]  /*6190*/  ISETP.GE.AND P0, PT, R111, UR16, PT ;  /* 0x000000106f007c0c */ /* 0x000fe4000bf06270 */
[CC--:B------:R-:W-:Y:S02]  /*61a0*/  IADD3 RZ, P1, R20.reuse, R3.reuse, RZ ;  /* 0x0000000314ff7210 */ /* 0x0c0fe40007f3e0ff */
[----:B------:R-:W-:Y:S01]  /*61b0*/  PRMT R103, RZ, 0x7610, R103 ;  /* 0x00007610ff677816 */ /* 0x000fe20000000067 */
[----:B0-----:R-:W-:Y:S02]  /*61c0*/  IMAD.IADD R134, R20, 0x1, R3 ;  /* 0x0000000114867824 */ /* 0x001fe400078e0203 */
[----:B------:R-:W-:Y:S01]  /*61d0*/  IMAD.X R135, R218, 0x1, R2, P1 ;  /* 0x00000001da877824 */ /* 0x000fe200008e0602 */
[----:B------:R-:W-:Y:S01]  /*61e0*/  BAR.SYNC.DEFER_BLOCKING 0x0 ;  /* 0x0000000000007b1d */ /* 0x000fe20000010000 */
[----:B------:R-:W-:Y:S02]  /*61f0*/  IADD3 RZ, P1, R19, R3, RZ ;  /* 0x0000000313ff7210 */ /* 0x000fe40007f3e0ff */
[----:B------:R-:W-:-:S02]  /*6200*/  PRMT R127, RZ, 0x7610, R127 ;  /* 0x00007610ff7f7816 */ /* 0x000fc4000000007f */
[----:B------:R-:W-:Y:S02]  /*6210*/  PRMT R123, RZ, 0x7610, R123 ;  /* 0x00007610ff7b7816 */ /* 0x000fe4000000007b */
[----:B------:R-:W-:Y:S01]  /*6220*/  PRMT R105, RZ, 0x7610, R105 ;  /* 0x00007610ff697816 */ /* 0x000fe20000000069 */
[----:B------:R0:W2:Y:S02]  /*6230*/  @!P0 LDG.E.U16 R103, desc[UR14][R134.64] ;  /* 0x0000000e86678981 */ /* 0x0000a4000c1e1500 */
[----:B0-----:R-:W-:Y:S02]  /*6240*/  IMAD.IADD R134, R19, 0x1, R3 ;  /* 0x0000000113867824 */ /* 0x001fe400078e0203 */
[----:B------:R-:W-:Y:S01]  /*6250*/  IMAD.X R135, R216, 0x1, R2, P1 ;  /* 0x00000001d8877824 */ /* 0x000fe200008e0602 */
[----:B------:R-:W-:-:S04]  /*6260*/  IADD3 RZ, P1, R18, R3, RZ ;  /* 0x0000000312ff7210 */ /* 0x000fc80007f3e0ff */
[----:B------:R0:W2:Y:S02]  /*6270*/  @!P0 LDG.E.U16 R127, desc[UR14][R134.64] ;  /* 0x0000000e867f8981 */ /* 0x0000a4000c1e1500 */
[----:B0-----:R-:W-:Y:S02]  /*6280*/  IMAD.IADD R134, R18, 0x1, R3 ;  /* 0x0000000112867824 */ /* 0x001fe400078e0203 */
[----:B------:R-:W-:Y:S01]  /*6290*/  IMAD.X R135, R214, 0x1, R2, P1 ;  /* 0x00000001d6877824 */ /* 0x000fe200008e0602 */
[----:B------:R-:W-:-:S04]  /*62a0*/  IADD3 RZ, P1, R17, R3, RZ ;  /* 0x0000000311ff7210 */ /* 0x000fc80007f3e0ff */
[----:B------:R0:W2:Y:S01]  /*62b0*/  @!P0 LDG.E.U16 R123, desc[UR14][R134.64] ;  /* 0x0000000e867b8981 */ /* 0x0000a2000c1e1500 */
[----:B------:R-:W-:Y:S01]  /*62c0*/  PRMT R101, RZ, 0x7610, R101 ;  /* 0x00007610ff657816 */ /* 0x000fe20000000065 */
        /* <DEDUP_REMOVED lines=9> */
[----:B0-----:R-:W-:Y:S01]  /*6360*/  IMAD.X R135, R208, 0x1, R2, P1 ;  /* 0x00000001d0877824 */ /* 0x001fe200008e0602 */
[----:B------:R-:W-:Y:S01]  /*6370*/  LOP3.LUT P1, RZ, R176, 0x40, RZ, 0xc0, !PT ;  /* 0x00000040b0ff7812 */ /* 0x000fe2000782c0ff */
[----:B------:R-:W-:-:S03]  /*6380*/  IMAD.IADD R134, R15, 0x1, R3 ;  /* 0x000000010f867824 */ /* 0x000fc600078e0203 */
[----:B------:R-:W-:Y:S02]  /*6390*/  SEL R125, RZ, 0x90, !P1 ;  /* 0x00000090ff7d7807 */ /* 0x000fe40004800000 */
[----:B------:R-:W-:Y:S01]  /*63a0*/  IADD3 RZ, P1, R14, R3, RZ ;  /* 0x000000030eff7210 */ /* 0x000fe20007f3e0ff */
[----:B------:R0:W2:Y:S01]  /*63b0*/  @!P0 LDG.E.U16 R151, desc[UR14][R134.64] ;  /* 0x0000000e86978981 */ /* 0x0000a2000c1e1500 */
[----:B------:R-:W-:Y:S01]  /*63c0*/  IMAD.SHL.U32 R111, R111, 0x2, RZ ;  /* 0x000000026f6f7824 */ /* 0x000fe200078e00ff */
[----:B------:R-:W-:-:S04]  /*63d0*/  PRMT R121, RZ, 0x7610, R121 ;  /* 0x00007610ff797816 */ /* 0x000fc80000000079 */
[----:B------:R-:W-:Y:S01]  /*63e0*/  LOP3.LUT R125, R125, R111, RZ, 0x3c, !PT ;  /* 0x0000006f7d7d7212 */ /* 0x000fe200078e3cff */
[----:B0-----:R-:W-:Y:S02]  /*63f0*/  IMAD.IADD R134, R14, 0x1, R3 ;  /* 0x000000010e867824 */ /* 0x001fe400078e0203 */
[----:B------:R-:W-:Y:S01]  /*6400*/  IMAD.X R135, R206, 0x1, R2, P1 ;  /* 0x00000001ce877824 */ /* 0x000fe200008e0602 */
[C---:B------:R-:W-:Y:S02]  /*6410*/  IADD3 RZ, P1, R13.reuse, R3, RZ ;  /* 0x000000030dff7210 */ /* 0x040fe40007f3e0ff */
[----:B------:R-:W-:Y:S02]  /*6420*/  PRMT R111, RZ, 0x7610, R111 ;  /* 0x00007610ff6f7816 */ /* 0x000fe4000000006f */
[----:B------:R0:W2:Y:S04]  /*6430*/  @!P0 LDG.E.U16 R121, desc[UR14][R134.64] ;  /* 0x0000000e86798981 */ /* 0x0000a8000c1e1500 */
[----:B------:R1:W-:Y:S01]  /*6440*/  STS.U16 [R125+UR12+0x4400], R99 ;  /* 0x004400637d007988 */ /* 0x0003e2000800040c */
[----:B0-----:R-:W-:-:S02]  /*6450*/  IMAD.IADD R134, R13, 0x1, R3 ;  /* 0x000000010d867824 */ /* 0x001fc400078e0203 */
[--C-:B------:R-:W-:Y:S01]  /*6460*/  IMAD.X R135, R184, 0x1, R2.reuse, P1 ;  /* 0x00000001b8877824 */ /* 0x100fe200008e0602 */
[CC--:B------:R-:W-:Y:S02]  /*6470*/  IADD3 RZ, P1, R12.reuse, R3.reuse, RZ ;  /* 0x000000030cff7210 */ /* 0x0c0fe40007f3e0ff */
[----:B-1----:R-:W-:Y:S02]  /*6480*/  PRMT R99, RZ, 0x7610, R99 ;  /* 0x00007610ff637816 */ /* 0x002fe40000000063 */
[----:B------:R0:W2:Y:S01]  /*6490*/  @!P0 LDG.E.U16 R111, desc[UR14][R134.64] ;  /* 0x0000000e866f8981 */ /* 0x0000a2000c1e1500 */
[----:B------:R-:W-:Y:S01]  /*64a0*/  PRMT R157, RZ, 0x7610, R157 ;  /* 0x00007610ff9d7816 */ /* 0x000fe2000000009d */
        /* <DEDUP_REMOVED lines=8> */
[----:B------:R0:W2:Y:S04]  /*6530*/  @!P0 LDG.E.U16 R157, desc[UR14][R134.64] ;  /* 0x0000000e869d8981 */ /* 0x0000a8000c1e1500 */
[----:B---3--:R1:W-:Y:S01]  /*6540*/  STS.U16 [R125+UR12+0x4800], R109 ;  /* 0x0048006d7d007988 */ /* 0x0083e2000800040c */
[----:B0-----:R-:W-:Y:S02]  /*6550*/  IMAD.IADD R134, R5, 0x1, R3 ;  /* 0x0000000105867824 */ /* 0x001fe400078e0203 */
[----:B------:R-:W-:Y:S01]  /*6560*/  IMAD.X R135, R188, 0x1, R2, P1 ;  /* 0x00000001bc877824 */ /* 0x000fe200008e0602 */
[----:B------:R-:W-:Y:S02]  /*6570*/  IADD3 RZ, P1, R6, R3, RZ ;  /* 0x0000000306ff7210 */ /* 0x000fe40007f3e0ff */
[----:B-1----:R-:W-:-:S02]  /*6580*/  PRMT R109, RZ, 0x7610, R109 ;  /* 0x00007610ff6d7816 */ /* 0x002fc4000000006d */
[----:B------:R0:W3:Y:S04]  /*6590*/  @!P0 LDG.E.U16 R119, desc[UR14][R134.64] ;  /* 0x0000000e86778981 */ /* 0x0000e8000c1e1500 */
[----:B------:R1:W-:Y:S01]  /*65a0*/  STS.U16 [R125+UR12+0x4000], R97 ;  /* 0x004000617d007988 */ /* 0x0003e2000800040c */
[----:B0-----:R-:W-:Y:S02]  /*65b0*/  IMAD.IADD R134, R6, 0x1, R3 ;  /* 0x0000000106867824 */ /* 0x001fe400078e0203 */
[----:B------:R-:W-:Y:S01]  /*65c0*/  IMAD.X R135, R190, 0x1, R2, P1 ;  /* 0x00000001be877824 */ /* 0x000fe200008e0602 */
[----:B------:R-:W-:Y:S02]  /*65d0*/  IADD3 RZ, P1, R7, R3, RZ ;  /* 0x0000000307ff7210 */ /* 0x000fe40007f3e0ff */
[----:B-1----:R-:W-:-:S02]  /*65e0*/  PRMT R97, RZ, 0x7610, R97 ;  /* 0x00007610ff617816 */ /* 0x002fc40000000061 */
[----:B------:R0:W3:Y:S04]  /*65f0*/  @!P0 LDG.E.U16 R109, desc[UR14][R134.64] ;  /* 0x0000000e866d8981 */ /* 0x0000e8000c1e1500 */
[----:B----4-:R1:W-:Y:S01]  /*6600*/  STS.U16 [R125+UR12+0x4c00], R113 ;  /* 0x004c00717d007988 */ /* 0x0103e2000800040c */
[----:B0-----:R-:W-:Y:S02]  /*6610*/  IMAD.IADD R134, R7, 0x1, R3 ;  /* 0x0000000107867824 */ /* 0x001fe400078e0203 */
[----:B------:R-:W-:Y:S01]  /*6620*/  IMAD.X R135, R192, 0x1, R2, P1 ;  /* 0x00000001c0877824 */ /* 0x000fe200008e0602 */
[----:B------:R-:W-:Y:S01]  /*6630*/  IADD3 RZ, P1, R8, R3, RZ ;  /* 0x0000000308ff7210 */ /* 0x000fe20007f3e0ff */
[----:B-----5:R0:W-:Y:S01]  /*6640*/  STS.U16 [R125+UR12+0x5800], R167 ;  /* 0x005800a77d007988 */ /* 0x0201e2000800040c */
[----:B-1----:R-:W-:-:S03]  /*6650*/  LOP3.LUT R113, R125, 0x20, RZ, 0x3c, !PT ;  /* 0x000000207d717812 */ /* 0x002fc600078e3cff */
[----:B------:R1:W4:Y:S01]  /*6660*/  @!P0 LDG.E.U16 R97, desc[UR14][R134.64] ;  /* 0x0000000e86618981 */ /* 0x000322000c1e1500 */
[----:B0-----:R-:W-:-:S03]  /*6670*/  PRMT R167, RZ, 0x7610, R167 ;  /* 0x00007610ffa77816 */ /* 0x001fc600000000a7 */
[----:B------:R-:W-:Y:S01]  /*6680*/  STS.U16 [R125+UR12+0x5000], R173 ;  /* 0x005000ad7d007988 */ /* 0x000fe2000800040c */
[----:B-1----:R-:W-:Y:S02]  /*6690*/  IMAD.IADD R134, R8, 0x1, R3 ;  /* 0x0000000108867824 */ /* 0x002fe400078e0203 */
[----:B------:R-:W-:Y:S01]  /*66a0*/  IMAD.X R135, R201, 0x1, R2, P1 ;  /* 0x00000001c9877824 */ /* 0x000fe200008e0602 */
[C---:B------:R-:W-:Y:S01]  /*66b0*/  IADD3 RZ, P1, R9.reuse, R3, RZ ;  /* 0x0000000309ff7210 */ /* 0x040fe20007f3e0ff */
[----:B------:R-:W-:Y:S04]  /*66c0*/  STS.U16 [R125+UR12+0x5400], R169 ;  /* 0x005400a97d007988 */ /* 0x000fe8000800040c */
[----:B------:R-:W-:Y:S04]  /*66d0*/  STS.U16 [R125+UR12+0x5c00], R171 ;  /* 0x005c00ab7d007988 */ /* 0x000fe8000800040c */
[----:B------:R0:W-:Y:S04]  /*66e0*/  STS.U16 [R113+UR12+0x4100], R117 ;  /* 0x0041007571007988 */ /* 0x0001e8000800040c */
[----:B------:R1:W5:Y:S01]  /*66f0*/  @!P0 LDG.E.U16 R167, desc[UR14][R134.64] ;  /* 0x0000000e86a78981 */ /* 0x000362000c1e1500 */
[----:B0-----:R-:W-:Y:S01]  /*6700*/  PRMT R117, RZ, 0x7610, R117 ;  /* 0x00007610ff757816 */ /* 0x001fe20000000075 */
[----:B-1----:R-:W-:-:S02]  /*6710*/  IMAD.IADD R134, R9, 0x1, R3 ;  /* 0x0000000109867824 */ /* 0x002fc400078e0203 */
[--C-:B------:R-:W-:Y:S01]  /*6720*/  IMAD.X R135, R194, 0x1, R2.reuse, P1 ;  /* 0x00000001c2877824 */ /* 0x100fe200008e0602 */
[CC--:B------:R-:W-:Y:S01]  /*6730*/  IADD3 RZ, P1, R10.reuse, R3.reuse, RZ ;  /* 0x000000030aff7210 */ /* 0x0c0fe20007f3e0ff */
[----:B------:R0:W-:Y:S04]  /*6740*/  STS.U16 [R113+UR12+0x4500], R107 ;  /* 0x0045006b71007988 */ /* 0x0001e8000800040c */
[----:B------:R1:W4:Y:S01]  /*6750*/  @!P0 LDG.E.U16 R117, desc[UR14][R134.64] ;  /* 0x0000000e86758981 */ /* 0x000322000c1e1500 */
[----:B0-----:R-:W-:Y:S01]  /*6760*/  PRMT R107, RZ, 0x7610, R107 ;  /* 0x00007610ff6b7816 */ /* 0x001fe2000000006b */
[----:B-1----:R-:W-:Y:S02]  /*6770*/  IMAD.IADD R134, R10, 0x1, R3 ;  /* 0x000000010a867824 */ /* 0x002fe400078e0203 */
[----:B------:R-:W-:Y:S01]  /*6780*/  IMAD.X R135, R202, 0x1, R2, P1 ;  /* 0x00000001ca877824 */ /* 0x000fe200008e0602 */
[C---:B------:R-:W-:Y:S01]  /*6790*/  IADD3 RZ, P1, R11.reuse, R3, RZ ;  /* 0x000000030bff7210 */ /* 0x040fe20007f3e0ff */
[----:B------:R0:W-:Y:S04]  /*67a0*/  STS.U16 [R113+UR12+0x4900], R95 ;  /* 0x0049005f71007988 */ /* 0x0001e8000800040c */
[----:B------:R1:W4:Y:S01]  /*67b0*/  @!P0 LDG.E.U16 R107, desc[UR14][R134.64] ;  /* 0x0000000e866b8981 */ /* 0x000322000c1e1500 */
[----:B0-----:R-:W-:Y:S01]  /*67c0*/  PRMT R95, RZ, 0x7610, R95 ;  /* 0x00007610ff5f7816 */ /* 0x001fe2000000005f */
[----:B-1----:R-:W-:-:S02]  /*67d0*/  IMAD.IADD R134, R11, 0x1, R3 ;  /* 0x000000010b867824 */ /* 0x002fc400078e0203 */
[----:B------:R-:W-:-:S05]  /*67e0*/  IMAD.X R135, R196, 0x1, R2, P1 ;  /* 0x00000001c4877824 */ /* 0x000fca00008e0602 */
[----:B------:R0:W4:Y:S04]  /*67f0*/  @!P0 LDG.E.U16 R95, desc[UR14][R134.64] ;  /* 0x0000000e865f8981 */ /* 0x000128000c1e1500 */
[----:B------:R-:W-:Y:S01]  /*6800*/  STL [R1+0x14c], R0 ;  /* 0x00014c0001007387 */ /* 0x000fe20000100800 */
[----:B0-----:R-:W-:-:S03]  /*6810*/  IADD3 R134, P1, R0, R3, RZ ;  /* 0x0000000300867210 */ /* 0x001fc60007f3e0ff */
[----:B------:R0:W-:Y:S02]  /*6820*/  STL [R1+0x150], R222 ;  /* 0x000150de01007387 */ /* 0x0001e40000100800 */
[----:B------:R-:W-:Y:S02]  /*6830*/  IMAD.X R135, R222, 0x1, R2, P1 ;  /* 0x00000001de877824 */ /* 0x000fe400008e0602 */
[----:B0-----:R-:W3:Y:S01]  /*6840*/  LDL.LU R222, [R1+0x8] ;  /* 0x0000080001de7983 */ /* 0x001ee20000300800 */
[----:B------:R-:W-:-:S06]  /*6850*/  PRMT R169, RZ, 0x7610, R169 ;  /* 0x00007610ffa97816 */ /* 0x000fcc00000000a9 */
[----:B------:R0:W4:Y:S04]  /*6860*/  @!P0 LDG.E.U16 R169, desc[UR14][R134.64] ;  /* 0x0000000e86a98981 */ /* 0x000128000c1e1500 */
[----:B------:R1:W-:Y:S04]  /*6870*/  STL [R1+0x154], R128 ;  /* 0x0001548001007387 */ /* 0x0003e80000100800 */
[----:B------:R-:W5:Y:S01]  /*6880*/  LDL R171, [R1+0x24] ;  /* 0x0000240001ab7983 */ /* 0x000f620000100800 */
[----:B0-----:R-:W-:-:S03]  /*6890*/  IADD3 R134, P1, R177, R3, RZ ;  /* 0x00000003b1867210 */ /* 0x001fc60007f3e0ff */
[----:B------:R-:W4:Y:S02]  /*68a0*/  LDL R0, [R1+0x14] ;  /* 0x0000140001007983 */ /* 0x000f240000100800 */
[----:B------:R-:W-:Y:S02]  /*68b0*/  IMAD.X R135, R128, 0x1, R2, P1 ;  /* 0x0000000180877824 */ /* 0x000fe400008e0602 */
[----:B-1----:R-:W5:Y:S04]  /*68c0*/  LDL R128, [R1+0x34] ;  /* 0x0000340001807983 */ /* 0x002f680000100800 */
[----:B------:R0:W-:Y:S02]  /*68d0*/  STS.U16 [R113+UR12+0x5100], R159 ;  /* 0x0051009f71007988 */ /* 0x0001e4000800040c */
[----:B0-----:R-:W-:-:S02]  /*68e0*/  PRMT R159, RZ, 0x7610, R159 ;  /* 0x00007610ff9f7816 */ /* 0x001fc4000000009f */
[----:B------:R0:W-:Y:S04]  /*68f0*/  STS.U16 [R113+UR12+0x5500], R165 ;  /* 0x005500a571007988 */ /* 0x0001e8000800040c */
[----:B------:R1:W4:Y:S01]  /*6900*/  @!P0 LDG.E.U16 R159, desc[UR14][R134.64] ;  /* 0x0000000e869f8981 */ /* 0x000322000c1e1500 */
[----:B0-----:R-:W-:Y:S02]  /*6910*/  PRMT R165, RZ, 0x7610, R165 ;  /* 0x00007610ffa57816 */ /* 0x001fe400000000a5 */
[----:B-1----:R-:W-:-:S05]  /*6920*/  IADD3 R134, P1, R175, R3, RZ ;  /* 0x00000003af867210 */ /* 0x002fca0007f3e0ff */
[----:B------:R-:W-:Y:S01]  /*6930*/  IMAD.X R135, R120, 0x1, R2, P1 ;  /* 0x0000000178877824 */ /* 0x000fe200008e0602 */
[----:B------:R0:W-:Y:S04]  /*6940*/  STS.U16 [R113+UR12+0x5900], R163 ;  /* 0x005900a371007988 */ /* 0x0001e8000800040c */
[----:B------:R3:W4:Y:S01]  /*6950*/  @!P0 LDG.E.U16 R165, desc[UR14][R134.64] ;  /* 0x0000000e86a58981 */ /* 0x000722000c1e1500 */
[----:B0-----:R-:W-:-:S03]  /*6960*/  PRMT R163, RZ, 0x7610, R163 ;  /* 0x00007610ffa37816 */ /* 0x001fc600000000a3 */
[----:B------:R0:W-:Y:S04]  /*6970*/  STS.U16 [R113+UR12+0x4d00], R115 ;  /* 0x004d007371007988 */ /* 0x0001e8000800040c */
[----:B------:R-:W-:Y:S01]  /*6980*/  STS.U16 [R113+UR12+0x5d00], R161 ;  /* 0x005d00a171007988 */ /* 0x000fe2000800040c */
[----:B0-----:R-:W-:-:S05]  /*6990*/  LOP3.LUT R115, R125, 0x40, RZ, 0x3c, !PT ;  /* 0x000000407d737812 */ /* 0x001fca00078e3cff */
[----:B------:R0:W-:Y:S02]  /*69a0*/  STS.U16 [R115+UR12+0x4200], R145 ;  /* 0x0042009173007988 */ /* 0x0001e4000800040c */
[----:B0-----:R-:W-:Y:S02]  /*69b0*/  PRMT R145, RZ, 0x7610, R145 ;  /* 0x00007610ff917816 */ /* 0x001fe40000000091 */
[----:B------:R0:W-:Y:S02]  /*69c0*/  STS.U16 [R115+UR12+0x4600], R144 ;  /* 0x0046009073007988 */ /* 0x0001e4000800040c */
[----:B0-----:R-:W-:Y:S02]  /*69d0*/  PRMT R144, RZ, 0x7610, R144 ;  /* 0x00007610ff907816 */ /* 0x001fe40000000090 */
[----:B------:R0:W-:Y:S02]  /*69e0*/  STS.U16 [R115+UR12+0x4a00], R143 ;  /* 0x004a008f73007988 */ /* 0x0001e4000800040c */
[----:B0-----:R-:W-:-:S02]  /*69f0*/  PRMT R143, RZ, 0x7610, R143 ;  /* 0x00007610ff8f7816 */ /* 0x001fc4000000008f */
[----:B------:R0:W-:Y:S02]  /*6a00*/  STS.U16 [R115+UR12+0x4e00], R142 ;  /* 0x004e008e73007988 */ /* 0x0001e4000800040c */
[----:B0-----:R-:W-:Y:S02]  /*6a10*/  PRMT R142, RZ, 0x7610, R142 ;  /* 0x00007610ff8e7816 */ /* 0x001fe4000000008e */
[----:B------:R0:W-:Y:S02]  /*6a20*/  STS.U16 [R115+UR12+0x5200], R149 ;  /* 0x0052009573007988 */ /* 0x0001e4000800040c */
[----:B0-----:R-:W-:Y:S02]  /*6a30*/  PRMT R149, RZ, 0x7610, R149 ;  /* 0x00007610ff957816 */ /* 0x001fe40000000095 */
[----:B------:R0:W-:Y:S02]  /*6a40*/  STS.U16 [R115+UR12+0x5600], R153 ;  /* 0x0056009973007988 */ /* 0x0001e4000800040c */
[----:B0-----:R-:W-:-:S02]  /*6a50*/  PRMT R153, RZ, 0x7610, R153 ;  /* 0x00007610ff997816 */ /* 0x001fc40000000099 */
[----:B--2---:R0:W-:Y:S02]  /*6a60*/  STS.U16 [R115+UR12+0x5a00], R155 ;  /* 0x005a009b73007988 */ /* 0x0041e4000800040c */
[----:B0-----:R-:W-:Y:S02]  /*6a70*/  PRMT R155, RZ, 0x7610, R155 ;  /* 0x00007610ff9b7816 */ /* 0x001fe4000000009b */
[----:B------:R-:W-:Y:S02]  /*6a80*/  PRMT R161, RZ, 0x7610, R161 ;  /* 0x00007610ffa17816 */ /* 0x000fe400000000a1 */
[----:B---3--:R-:W-:-:S05]  /*6a90*/  IADD3 R134, P1, R222, R3, RZ ;  /* 0x00000003de867210 */ /* 0x008fca0007f3e0ff */
[----:B------:R-:W-:-:S05]  /*6aa0*/  IMAD.X R135, R112, 0x1, R2, P1 ;  /* 0x0000000170877824 */ /* 0x000fca00008e0602 */
[----:B------:R0:W2:Y:S02]  /*6ab0*/  @!P0 LDG.E.U16 R163, desc[UR14][R134.64] ;  /* 0x0000000e86a38981 */ /* 0x0000a4000c1e1500 */
[----:B0-----:R-:W-:-:S05]  /*6ac0*/  IADD3 R134, P1, R251, R3, RZ ;  /* 0x00000003fb867210 */ /* 0x001fca0007f3e0ff */
[----:B------:R-:W-:-:S05]  /*6ad0*/  IMAD.X R135, R104, 0x1, R2, P1 ;  /* 0x0000000168877824 */ /* 0x000fca00008e0602 */
[----:B------:R0:W3:Y:S02]  /*6ae0*/  @!P0 LDG.E.U16 R145, desc[UR14][R134.64] ;  /* 0x0000000e86918981 */ /* 0x0000e4000c1e1500 */
        /* <DEDUP_REMOVED lines=21> */
[----:B-----5:R-:W-:Y:S02]  /*6c40*/  IADD3 R134, P1, R128, R3, RZ ;  /* 0x0000000380867210 */ /* 0x020fe40007f3e0ff */
[----:B------:R-:W5:Y:S04]  /*6c50*/  LDL.LU R128, [R1+0x4] ;  /* 0x0000040001807983 */ /* 0x000f680000300800 */
[----:B------:R0:W-:Y:S01]  /*6c60*/  STS.U16 [R115+UR12+0x5e00], R141 ;  /* 0x005e008d73007988 */ /* 0x0001e2000800040c */
[----:B------:R-:W-:-:S03]  /*6c70*/  IMAD.X R135, R221, 0x1, R2, P1 ;  /* 0x00000001dd877824 */ /* 0x000fc600008e0602 */
[----:B------:R-:W2:Y:S04]  /*6c80*/  LDL R175, [R1+0x30] ;  /* 0x0000300001af7983 */ /* 0x000ea80000100800 */
[----:B------:R-:W3:Y:S01]  /*6c90*/  LDL R173, [R1+0x20] ;  /* 0x0000200001ad7983 */ /* 0x000ee20000100800 */
[----:B0-----:R-:W-:-:S05]  /*6ca0*/  LOP3.LUT R141, R125, 0x60, RZ, 0x3c, !PT ;  /* 0x000000607d8d7812 */ /* 0x001fca00078e3cff */
[----:B------:R0:W-:Y:S02]  /*6cb0*/  STS.U16 [R141+UR12+0x4700], R139 ;  /* 0x0047008b8d007988 */ /* 0x0001e4000800040c */
[----:B0-----:R-:W-:Y:S02]  /*6cc0*/  PRMT R139, RZ, 0x7610, R139 ;  /* 0x00007610ff8b7816 */ /* 0x001fe4000000008b */
[----:B------:R0:W-:Y:S04]  /*6cd0*/  STS.U16 [R141+UR12+0x4b00], R138 ;  /* 0x004b008a8d007988 */ /* 0x0001e8000800040c */
[----:B------:R1:W3:Y:S01]  /*6ce0*/  @!P0 LDG.E.U16 R139, desc[UR14][R134.64] ;  /* 0x0000000e868b8981 */ /* 0x0002e2000c1e1500 */
[----:B0-----:R-:W-:Y:S02]  /*6cf0*/  PRMT R138, RZ, 0x7610, R138 ;  /* 0x00007610ff8a7816 */ /* 0x001fe4000000008a */
[----:B-1----:R-:W-:-:S02]  /*6d00*/  IADD3 R134, P1, R171, R3, RZ ;  /* 0x00000003ab867210 */ /* 0x002fc40007f3e0ff */
[----:B------:R-:W3:Y:S03]  /*6d10*/  LDL.LU R171, [R1] ;  /* 0x0000000001ab7983 */ /* 0x000ee60000300800 */
[----:B------:R-:W-:-:S05]  /*6d20*/  IMAD.X R135, R126, 0x1, R2, P1 ;  /* 0x000000017e877824 */ /* 0x000fca00008e0602 */
[----:B------:R4:W3:Y:S02]  /*6d30*/  @!P0 LDG.E.U16 R138, desc[UR14][R134.64] ;  /* 0x0000000e868a8981 */ /* 0x0008e4000c1e1500 */
[----:B----4-:R-:W-:Y:S02]  /*6d40*/  IADD3 R134, P1, R0, R3, RZ ;  /* 0x0000000300867210 */ /* 0x010fe40007f3e0ff */
[----:B------:R-:W4:Y:S04]  /*6d50*/  LDL.LU R0, [R1+0x10] ;  /* 0x0000100001007983 */ /* 0x000f280000300800 */
[----:B------:R0:W-:Y:S01]  /*6d60*/  STS.U16 [R141+UR12+0x4f00], R137 ;  /* 0x004f00898d007988 */ /* 0x0001e2000800040c */
[----:B------:R-:W-:Y:S01]  /*6d70*/  IMAD.X R135, R118, 0x1, R2, P1 ;  /* 0x0000000176877824 */ /* 0x000fe200008e0602 */
[----:B0-----:R-:W-:-:S02]  /*6d80*/  PRMT R137, RZ, 0x7610, R137 ;  /* 0x00007610ff897816 */ /* 0x001fc40000000089 */
[----:B------:R0:W-:Y:S04]  /*6d90*/  STS.U16 [R141+UR12+0x5300], R136 ;  /* 0x005300888d007988 */ /* 0x0001e8000800040c */
[----:B------:R5:W3:Y:S01]  /*6da0*/  @!P0 LDG.E.U16 R137, desc[UR14][R134.64] ;  /* 0x0000000e86898981 */ /* 0x000ae2000c1e1500 */
[----:B0-----:R-:W-:-:S03]  /*6db0*/  PRMT R136, RZ, 0x7610, R136 ;  /* 0x00007610ff887816 */ /* 0x001fc60000000088 */
        /* <DEDUP_REMOVED lines=10> */
[----:B------:R-:W-:Y:S01]  /*6e60*/  PRMT R147, RZ, 0x7610, R147 ;  /* 0x00007610ff937816 */ /* 0x000fe20000000093 */
[----:B------:R0:W-:Y:S02]  /*6e70*/  STS.U16 [R125+UR12+0x3400], R151 ;  /* 0x003400977d007988 */ /* 0x0001e4000800040c */
[----:B0-----:R-:W-:-:S02]  /*6e80*/  PRMT R151, RZ, 0x7610, R151 ;  /* 0x00007610ff977816 */ /* 0x001fc40000000097 */
[----:B------:R0:W-:Y:S02]  /*6e90*/  STS.U16 [R125+UR12+0x3800], R157 ;  /* 0x0038009d7d007988 */ /* 0x0001e4000800040c */
[----:B0-----:R-:W-:Y:S02]  /*6ea0*/  PRMT R157, RZ, 0x7610, R157 ;  /* 0x00007610ff9d7816 */ /* 0x001fe4000000009d */
[----:B------:R0:W-:Y:S02]  /*6eb0*/  STS.U16 [R125+UR12+0x3c00], R167 ;  /* 0x003c00a77d007988 */ /* 0x0001e4000800040c */
[----:B0-----:R-:W-:Y:S02]  /*6ec0*/  PRMT R167, RZ, 0x7610, R167 ;  /* 0x00007610ffa77816 */ /* 0x001fe400000000a7 */
[----:B------:R0:W-:Y:S01]  /*6ed0*/  STS.U16 [R125+UR12+0x400], R159 ;  /* 0x0004009f7d007988 */ /* 0x0001e2000800040c */
[----:B-----5:R-:W-:-:S05]  /*6ee0*/  IADD3 R134, P1, R128, R3, RZ ;  /* 0x0000000380867210 */ /* 0x020fca0007f3e0ff */
[----:B------:R-:W-:-:S05]  /*6ef0*/  IMAD.X R135, R110, 0x1, R2, P1 ;  /* 0x000000016e877824 */ /* 0x000fca00008e0602 */
[----:B------:R1:W5:Y:S02]  /*6f00*/  @!P0 LDG.E.U16 R136, desc[UR14][R134.64] ;  /* 0x0000000e86888981 */ /* 0x000364000c1e1500 */
[----:B-1----:R-:W-:-:S05]  /*6f10*/  IADD3 R134, P1, R250, R3, RZ ;  /* 0x00000003fa867210 */ /* 0x002fca0007f3e0ff */
        /* <DEDUP_REMOVED lines=23> */
[----:B--2---:R-:W-:Y:S02]  /*7090*/  IADD3 R134, P1, R175, R3, RZ ;  /* 0x00000003af867210 */ /* 0x004fe40007f3e0ff */
[----:B------:R-:W2:Y:S03]  /*70a0*/  LDL.LU R175, [R1+0x2c] ;  /* 0x00002c0001af7983 */ /* 0x000ea60000300800 */
[----:B------:R-:W-:-:S05]  /*70b0*/  IMAD.X R135, R220, 0x1, R2, P1 ;  /* 0x00000001dc877824 */ /* 0x000fca00008e0602 */
[----:B------:R4:W5:Y:S01]  /*70c0*/  @!P0 LDG.E.U16 R167, desc[UR14][R134.64] ;  /* 0x0000000e86a78981 */ /* 0x000962000c1e1500 */
[----:B0-----:R-:W-:Y:S02]  /*70d0*/  PRMT R159, RZ, 0x7610, R159 ;  /* 0x00007610ff9f7816 */ /* 0x001fe4000000009f */
[----:B----4-:R-:W-:-:S05]  /*70e0*/  IADD3 R134, P1, R0, R3, RZ ;  /* 0x0000000300867210 */ /* 0x010fca0007f3e0ff */
[----:B------:R-:W-:-:S05]  /*70f0*/  IMAD.X R135, R116, 0x1, R2, P1 ;  /* 0x0000000174877824 */ /* 0x000fca00008e0602 */
[----:B------:R3:W4:Y:S02]  /*7100*/  @!P0 LDG.E.U16 R159, desc[UR14][R134.64] ;  /* 0x0000000e869f8981 */ /* 0x000724000c1e1500 */
[----:B---3--:R-:W-:Y:S02]  /*7110*/  IADD3 R134, P1, R173, R3, RZ ;  /* 0x00000003ad867210 */ /* 0x008fe40007f3e0ff */
[----:B------:R-:W3:Y:S04]  /*7120*/  LDL.LU R173, [R1+0x1c] ;  /* 0x00001c0001ad7983 */ /* 0x000ee80000300800 */
[----:B------:R0:W-:Y:S04]  /*7130*/  STS.U16 [R125+UR12], R169 ;  /* 0x000000a97d007988 */ /* 0x0001e8000800040c */
[----:B0-----:R-:W5:Y:S01]  /*7140*/  LDL.LU R169, [R1+0xc] ;  /* 0x00000c0001a97983 */ /* 0x001f620000300800 */
[----:B------:R-:W-:-:S03]  /*7150*/  IMAD.X R135, R124, 0x1, R2, P1 ;  /* 0x000000017c877824 */ /* 0x000fc600008e0602 */
[----:B------:R0:W-:Y:S02]  /*7160*/  STS.U16 [R125+UR12+0x800], R165 ;  /* 0x000800a57d007988 */ /* 0x0001e4000800040c */
[----:B0-----:R-:W-:Y:S02]  /*7170*/  PRMT R165, RZ, 0x7610, R165 ;  /* 0x00007610ffa57816 */ /* 0x001fe400000000a5 */
[----:B------:R0:W-:Y:S04]  /*7180*/  STS.U16 [R125+UR12+0xc00], R163 ;  /* 0x000c00a37d007988 */ /* 0x0001e8000800040c */
[----:B------:R1:W4:Y:S01]  /*7190*/  @!P0 LDG.E.U16 R165, desc[UR14][R134.64] ;  /* 0x0000000e86a58981 */ /* 0x000322000c1e1500 */
[----:B0-----:R-:W-:Y:S02]  /*71a0*/  PRMT R163, RZ, 0x7610, R163 ;  /* 0x00007610ffa37816 */ /* 0x001fe400000000a3 */
[----:B-1----:R-:W-:-:S05]  /*71b0*/  IADD3 R134, P1, R171, R3, RZ ;  /* 0x00000003ab867210 */ /* 0x002fca0007f3e0ff */
[----:B------:R-:W-:Y:S01]  /*71c0*/  IMAD.X R135, R108, 0x1, R2, P1 ;  /* 0x000000016c877824 */ /* 0x000fe200008e0602 */
        /* <DEDUP_REMOVED lines=39> */
[----:B------:R-:W-:-:S05]  /*7440*/  IMAD.X R135, R204, 0x1, R2, P1 ;  /* 0x00000001cc877824 */ /* 0x000fca00008e0602 */
[----:B------:R2:W4:Y:S01]  /*7450*/  @!P0 LDG.E.U16 R125, desc[UR14][R134.64] ;  /* 0x0000000e867d8981 */ /* 0x000522000c1e1500 */
[----:B------:R-:W-:-:S03]  /*7460*/  PRMT R161, RZ, 0x7610, R161 ;  /* 0x00007610ffa17816 */ /* 0x000fc600000000a1 */
[----:B------:R0:W-:Y:S02]  /*7470*/  STS.U16 [R113+UR12+0x3100], R123 ;  /* 0x0031007b71007988 */ /* 0x0001e4000800040c */
[----:B0-----:R-:W-:Y:S02]  /*7480*/  PRMT R123, RZ, 0x7610, R123 ;  /* 0x00007610ff7b7816 */ /* 0x001fe4000000007b */
[----:B------:R0:W-:Y:S01]  /*7490*/  STS.U16 [R113+UR12+0x3500], R121 ;  /* 0x0035007971007988 */ /* 0x0001e2000800040c */
[----:B--2---:R-:W-:-:S05]  /*74a0*/  IADD3 R134, P1, R175, R3, RZ ;  /* 0x00000003af867210 */ /* 0x004fca0007f3e0ff */
[----:B------:R-:W-:-:S05]  /*74b0*/  IMAD.X R135, R130, 0x1, R2, P1 ;  /* 0x0000000182877824 */ /* 0x000fca00008e0602 */
[----:B------:R3:W2:Y:S01]  /*74c0*/  @!P0 LDG.E.U16 R161, desc[UR14][R134.64] ;  /* 0x0000000e86a18981 */ /* 0x0006a2000c1e1500 */
[----:B0-----:R-:W-:-:S03]  /*74d0*/  PRMT R121, RZ, 0x7610, R121 ;  /* 0x00007610ff797816 */ /* 0x001fc60000000079 */
[----:B------:R0:W-:Y:S01]  /*74e0*/  STS.U16 [R113+UR12+0x3900], R119 ;  /* 0x0039007771007988 */ /* 0x0001e2000800040c */
[----:B---3--:R-:W-:-:S05]  /*74f0*/  IADD3 R134, P1, R173, R3, RZ ;  /* 0x00000003ad867210 */ /* 0x008fca0007f3e0ff */
[----:B------:R-:W-:-:S05]  /*7500*/  IMAD.X R135, R122, 0x1, R2, P1 ;  /* 0x000000017a877824 */ /* 0x000fca00008e0602 */
[----:B------:R5:W3:Y:S02]  /*7510*/  @!P0 LDG.E.U16 R123, desc[UR14][R134.64] ;  /* 0x0000000e867b8981 */ /* 0x000ae4000c1e1500 */
[----:B-----5:R-:W-:-:S05]  /*7520*/  IADD3 R134, P1, R169, R3, RZ ;  /* 0x00000003a9867210 */ /* 0x020fca0007f3e0ff */
[----:B------:R-:W-:-:S05]  /*7530*/  IMAD.X R135, R114, 0x1, R2, P1 ;  /* 0x0000000172877824 */ /* 0x000fca00008e0602 */
[----:B------:R1:W5:Y:S01]  /*7540*/  @!P0 LDG.E.U16 R121, desc[UR14][R134.64] ;  /* 0x0000000e86798981 */ /* 0x000362000c1e1500 */
[----:B0-----:R-:W-:Y:S02]  /*7550*/  PRMT R119, RZ, 0x7610, R119 ;  /* 0x00007610ff777816 */ /* 0x001fe40000000077 */
[----:B-1----:R-:W-:-:S05]  /*7560*/  IADD3 R134, P1, R252, R3, RZ ;  /* 0x00000003fc867210 */ /* 0x002fca0007f3e0ff */
[----:B------:R-:W-:Y:S01]  /*7570*/  IMAD.X R135, R106, 0x1, R2, P1 ;  /* 0x000000016a877824 */ /* 0x000fe200008e0602 */
[----:B------:R0:W-:Y:S04]  /*7580*/  STS.U16 [R113+UR12+0x3d00], R117 ;  /* 0x003d007571007988 */ /* 0x0001e8000800040c */
        /* <DEDUP_REMOVED lines=33> */
[----:B------:R-:W-:-:S05]  /*77a0*/  IMAD.X R135, R150, 0x1, R2, P1 ;  /* 0x0000000196877824 */ /* 0x000fca00008e0602 */
[----:B------:R-:W5:Y:S01]  /*77b0*/  @!P0 LDG.E.U16 R140, desc[UR14][R134.64] ;  /* 0x0000000e868c8981 */ /* 0x000f62000c1e1500 */
[----:B------:R-:W-:-:S03]  /*77c0*/  LOP3.LUT P0, RZ, R176, 0x40, RZ, 0xc0, !PT ;  /* 0x00000040b0ff7812 */ /* 0x000fc6000780c0ff */
[----:B------:R0:W-:Y:S04]  /*77d0*/  STS.U16 [R113+UR12+0x2100], R127 ;  /* 0x0021007f71007988 */ /* 0x0001e8000800040c */
[----:B------:R-:W-:Y:S01]  /*77e0*/  STS.U16 [R113+UR12+0x1900], R129 ;  /* 0x0019008171007988 */ /* 0x000fe2000800040c */
[----:B0-----:R-:W-:-:S03]  /*77f0*/  LOP3.LUT R127, R176, 0x3f, RZ, 0xc0, !PT ;  /* 0x0000003fb07f7812 */ /* 0x001fc600078ec0ff */
[----:B------:R-:W-:Y:S04]  /*7800*/  STS.U16 [R113+UR12+0x1d00], R141 ;  /* 0x001d008d71007988 */ /* 0x000fe8000800040c */
[----:B------:R-:W-:Y:S01]  /*7810*/  STS.U16 [R113+UR12+0x2500], R147 ;  /* 0x0025009371007988 */ /* 0x000fe2000800040c */
[----:B------:R-:W-:-:S03]  /*7820*/  IMAD.SHL.U32 R127, R127, 0x2, RZ ;  /* 0x000000027f7f7824 */ /* 0x000fc600078e00ff */
[----:B------:R-:W-:Y:S04]  /*7830*/  STS.U16 [R113+UR12+0x2900], R151 ;  /* 0x0029009771007988 */ /* 0x000fe8000800040c */
[----:B------:R0:W-:Y:S02]  /*7840*/  STS.U16 [R113+UR12+0x2d00], R157 ;  /* 0x002d009d71007988 */ /* 0x0001e4000800040c */
[----:B0-----:R-:W-:Y:S02]  /*7850*/  SEL R113, RZ, 0x90, !P0 ;  /* 0x00000090ff717807 */ /* 0x001fe40004000000 */
[----:B------:R0:W-:Y:S02]  /*7860*/  STS.U16 [R115+UR12+0x200], R167 ;  /* 0x000200a773007988 */ /* 0x0001e4000800040c */
[----:B------:R-:W-:-:S04]  /*7870*/  LOP3.LUT R113, R113, R127, RZ, 0x3c, !PT ;  /* 0x0000007f71717212 */ /* 0x000fc800078e3cff */
[C---:B0-----:R-:W-:Y:S02]  /*7880*/  LOP3.LUT R115, R113.reuse, 0x40, RZ, 0x3c, !PT ;  /* 0x0000004071737812 */ /* 0x041fe400078e3cff */
[----:B------:R-:W-:-:S03]  /*7890*/  LOP3.LUT R113, R113, 0x60, RZ, 0x3c, !PT ;  /* 0x0000006071717812 */ /* 0x000fc600078e3cff */
[----:B------:R-:W-:Y:S04]  /*78a0*/  STS.U16 [R115+UR12+0x3200], R105 ;  /* 0x0032006973007988 */ /* 0x000fe8000800040c */
[----:B------:R-:W-:Y:S04]  /*78b0*/  STS.U16 [R115+UR12+0x3600], R111 ;  /* 0x0036006f73007988 */ /* 0x000fe8000800040c */
[----:B------:R-:W-:Y:S04]  /*78c0*/  STS.U16 [R115+UR12+0x3a00], R109 ;  /* 0x003a006d73007988 */ /* 0x000fe8000800040c */
[----:B------:R-:W-:Y:S04]  /*78d0*/  STS.U16 [R115+UR12+0x3e00], R107 ;  /* 0x003e006b73007988 */ /* 0x000fe8000800040c */
[----:B----4-:R-:W-:Y:S04]  /*78e0*/  STS.U16 [R115+UR12+0xa00], R159 ;  /* 0x000a009f73007988 */ /* 0x010fe8000800040c */
[----:B------:R-:W-:Y:S04]  /*78f0*/  STS.U16 [R115+UR12+0x600], R165 ;  /* 0x000600a573007988 */ /* 0x000fe8000800040c */
        /* <DEDUP_REMOVED lines=13> */
[----:B------:R0:W-:Y:S04]  /*79d0*/  STS.U16 [R113+UR12+0x3f00], R95 ;  /* 0x003f005f71007988 */ /* 0x0001e8000800040c */
[----:B--2---:R-:W-:Y:S04]  /*79e0*/  STS.U16 [R113+UR12+0x300], R161 ;  /* 0x000300a171007988 */ /* 0x004fe8000800040c */
[----:B---3--:R-:W-:Y:S01]  /*79f0*/  STS.U16 [R113+UR12+0x700], R123 ;  /* 0x0007007b71007988 */ /* 0x008fe2000800040c */
[----:B------:R-:W-:Y:S01]  /*7a00*/  UMOV UR4, UR13 ;  /* 0x0000000d00047c82 */ /* 0x000fe20008000000 */
[----:B------:R-:W-:Y:S01]  /*7a10*/  UMOV UR5, 0x40000040 ;  /* 0x4000004000057882 */ /* 0x000fe20000000000 */
[----:B------:R-:W-:Y:S01]  /*7a20*/  UMOV UR7, 0x40000040 ;  /* 0x4000004000077882 */ /* 0x000fe20000000000 */
[----:B-----5:R-:W-:Y:S01]  /*7a30*/  STS.U16 [R113+UR12+0xb00], R121 ;  /* 0x000b007971007988 */ /* 0x020fe2000800040c */
[----:B0-----:R-:W0:Y:S03]  /*7a40*/  LDC R95, c[0x0][0x238] ;  /* 0x00008e00ff5f7b82 */ /* 0x001e260000000800 */
[----:B------:R1:W-:Y:S04]  /*7a50*/  STS.U16 [R113+UR12+0xf00], R119 ;  /* 0x000f007771007988 */ /* 0x0003e8000800040c */
[----:B------:R-:W-:Y:S04]  /*7a60*/  STS.U16 [R113+UR12+0x1300], R117 ;  /* 0x0013007571007988 */ /* 0x000fe8000800040c */
[----:B------:R-:W-:Y:S04]  /*7a70*/  STS.U16 [R113+UR12+0x1700], R139 ;  /* 0x0017008b71007988 */ /* 0x000fe8000800040c */
[----:B------:R-:W-:Y:S04]  /*7a80*/  STS.U16 [R113+UR12+0x1b00], R138 ;  /* 0x001b008a71007988 */ /* 0x000fe8000800040c */
[----:B------:R-:W-:Y:S04]  /*7a90*/  STS.U16 [R113+UR12+0x1f00], R137 ;  /* 0x001f008971007988 */ /* 0x000fe8000800040c */
[----:B------:R-:W-:Y:S04]  /*7aa0*/  STS.U16 [R113+UR12+0x2300], R136 ;  /* 0x0023008871007988 */ /* 0x000fe8000800040c */
[----:B------:R-:W-:Y:S04]  /*7ab0*/  STS.U16 [R113+UR12+0x2700], R131 ;  /* 0x0027008371007988 */ /* 0x000fe8000800040c */
[----:B------:R2:W-:Y:S01]  /*7ac0*/  STS.U16 [R113+UR12+0x2b00], R140 ;  /* 0x002b008c71007988 */ /* 0x0005e2000800040c */
[----:B------:R3:W-:Y:S06]  /*7ad0*/  MEMBAR.ALL.CTA ;  /* 0x0000000000007992 */ /* 0x0007ec0000008000 */
[----:B---3--:R-:W3:Y:S02]  /*7ae0*/  FENCE.VIEW.ASYNC.S ;  /* 0x00000000000073c6 */ /* 0x008ee40000000000 */
[----:B---3--:R-:W-:Y:S06]  /*7af0*/  BAR.SYNC.DEFER_BLOCKING 0x0 ;  /* 0x0000000000007b1d */ /* 0x008fec0000010000 */
[----:B------:R-:W-:-:S06]  /*7b00*/  WARPGROUP.ARRIVE ;  /* 0x00000000000079c5 */ /* 0x000fcc0000000000 */
[----:B------:R-:W-:Y:S01]  /*7b10*/  HGMMA.64x128x16.F32 R24, gdesc[UR4].tnspA, R24 ;  /* 0x21e00000041879f0 */ /* 0x000fe20008700818 */
[----:B0-----:R-:W-:-:S04]  /*7b20*/  IMAD.SHL.U32 R95, R95, 0x40, RZ ;  /* 0x000000405f5f7824 */ /* 0x001fc800078e00ff */
[----:B------:R-:W-:-:S05]  /*7b30*/  IMAD.WIDE R132, R95, 0x2, R132 ;  /* 0x000000025f847825 */ /* 0x000fca00078e0284 */
[----:B------:R-:W-:Y:S01]  /*7b40*/  STL [R1+0x40], R132 ;  /* 0x0000408401007387 */ /* 0x000fe20000100800 */
[----:B------:R-:W-:-:S03]  /*7b50*/  IMAD.MOV.U32 R111, RZ, RZ, R171 ;  /* 0x000000ffff6f7224 */ /* 0x000fc600078e00ab */
[----:B------:R0:W-:Y:S01]  /*7b60*/  STL [R1+0x3c], R133 ;  /* 0x00003c8501007387 */ /* 0x0001e20000100800 */
[----:B------:R-:W-:-:S03]  /*7b70*/  IMAD.MOV.U32 R109, RZ, RZ, R108 ;  /* 0x000000ffff6d7224 */ /* 0x000fc600078e006c */
[----:B-1----:R-:W3:Y:S01]  /*7b80*/  LDL.LU R119, [R1+0x14] ;  /* 0x0000140001777983 */ /* 0x002ee20000300800 */
[----:B------:R-:W-:-:S03]  /*7b90*/  IMAD.MOV.U32 R108, RZ, RZ, R111 ;  /* 0x000000ffff6c7224 */ /* 0x000fc600078e006f */
[----:B------:R-:W4:Y:S01]  /*7ba0*/  LDL.LU R121, [R1+0x18] ;  /* 0x0000180001797983 */ /* 0x000f220000300800 */
[----:B------:R-:W-:-:S03]  /*7bb0*/  IMAD.MOV.U32 R111, RZ, RZ, R110 ;  /* 0x000000ffff6f7224 */ /* 0x000fc600078e006e */
[----:B------:R-:W5:Y:S01]  /*7bc0*/  LDL.LU R125, [R1+0x20] ;  /* 0x00002000017d7983 */ /* 0x000f620000300800 */
[----:B------:R-:W-:-:S03]  /*7bd0*/  IMAD.MOV.U32 R110, RZ, RZ, R128 ;  /* 0x000000ffff6e7224 */ /* 0x000fc600078e0080 */
[----:B------:R-:W5:Y:S04]  /*7be0*/  LDL.LU R127, [R1+0x24] ;  /* 0x00002400017f7983 */ /* 0x000f680000300800 */
[----:B------:R-:W5:Y:S04]  /*7bf0*/  LDL.LU R129, [R1+0x28] ;  /* 0x0000280001817983 */ /* 0x000f680000300800 */
[----:B------:R-:W5:Y:S04]  /*7c00*/  LDL.LU R134, [R1+0x30] ;  /* 0x0000300001867983 */ /* 0x000f680000300800 */
[----:B------:R-:W5:Y:S01]  /*7c10*/  LDL.LU R135, [R1+0x34] ;  /* 0x0000340001877983 */ /* 0x000f620000300800 */
[----:B--2---:R-:W-:-:S03]  /*7c20*/  IMAD.MOV.U32 R113, RZ, RZ, R112 ;  /* 0x000000ffff717224 */ /* 0x004fc600078e0070 */
[----:B------:R-:W2:Y:S01]  /*7c30*/  LDL.LU R128, [R1+0x154] ;  /* 0x0001540001807983 */ /* 0x000ea20000300800 */
[----:B------:R-:W-:Y:S02]  /*7c40*/  IMAD.MOV.U32 R112, RZ, RZ, R222 ;  /* 0x000000ffff707224 */ /* 0x000fe400078e00de */
[----:B------:R-:W-:Y:S01]  /*7c50*/  IMAD.MOV.U32 R117, RZ, RZ, R116 ;  /* 0x000000ffff757224 */ /* 0x000fe200078e0074 */
[----:B------:R-:W2:Y:S01]  /*7c60*/  LDL.LU R222, [R1+0x150] ;  /* 0x0001500001de7983 */ /* 0x000ea20000300800 */
[----:B------:R-:W-:-:S03]  /*7c70*/  IMAD.MOV.U32 R116, RZ, RZ, R0 ;  /* 0x000000ffff747224 */ /* 0x000fc600078e0000 */
[----:B------:R-:W2:Y:S01]  /*7c80*/  LDL.LU R0, [R1+0x14c] ;  /* 0x00014c0001007983 */ /* 0x000ea20000300800 */
[----:B0-----:R-:W-:-:S03]  /*7c90*/  IMAD.MOV.U32 R133, RZ, RZ, R220 ;  /* 0x000000ffff857224 */ /* 0x001fc600078e00dc */
[----:B------:R-:W2:Y:S01]  /*7ca0*/  LDL.LU R220, [R1+0x44] ;  /* 0x0000440001dc7983 */ /* 0x000ea20000300800 */
[----:B------:R-:W-:-:S12]  /*7cb0*/  HGMMA.64x128x16.F32 R24, gdesc[UR8].tnspA, R24 ;  /* 0x21e00000081879f0 */ /* 0x000fd80008700818 */
[----:B------:R-:W-:Y:S01]  /*7cc0*/  HGMMA.64x128x16.F32 R24, gdesc[UR20].tnspA, R24 ;  /* 0x21e00000141879f0 */ /* 0x000fe20008700818 */
[----:B------:R-:W-:Y:S02]  /*7cd0*/  IMAD.MOV.U32 R187, RZ, RZ, R186 ;  /* 0x000000ffffbb7224 */ /* 0x000fe400078e00ba */
[----:B------:R-:W-:Y:S02]  /*7ce0*/  IMAD.MOV.U32 R186, RZ, RZ, R4 ;  /* 0x000000ffffba7224 */ /* 0x000fe400078e0004 */
[----:B------:R-:W0:Y:S01]  /*7cf0*/  LDC R4, c[0x0][0x23c] ;  /* 0x00008f00ff047b82 */ /* 0x000e220000000800 */
[----:B------:R-:W-:Y:S02]  /*7d00*/  IMAD.MOV.U32 R115, RZ, RZ, R169 ;  /* 0x000000ffff737224 */ /* 0x000fe400078e00a9 */
[----:B------:R-:W-:-:S03]  /*7d10*/  IMAD.MOV.U32 R123, RZ, RZ, R173 ;  /* 0x000000ffff7b7224 */ /* 0x000fc600078e00ad */
[----:B------:R-:W-:Y:S01]  /*7d20*/  LOP3.LUT R115, R115, R114, RZ, 0x3c, !PT ;  /* 0x0000007273737212 */ /* 0x000fe200078e3cff */
[----:B------:R-:W-:Y:S01]  /*7d30*/  IMAD.MOV.U32 R131, RZ, RZ, R175 ;  /* 0x000000ffff837224 */ /* 0x000fe200078e00af */
[----:B------:R-:W-:Y:S02]  /*7d40*/  LOP3.LUT R123, R123, R122, RZ, 0x3c, !PT ;  /* 0x0000007a7b7b7212 */ /* 0x000fe400078e3cff */
[----:B------:R-:W-:Y:S02]  /*7d50*/  LOP3.LUT R114, R115, R114, RZ, 0x3c, !PT ;  /* 0x0000007273727212 */ /* 0x000fe400078e3cff */
[----:B------:R-:W-:Y:S02]  /*7d60*/  LOP3.LUT R122, R123, R122, RZ, 0x3c, !PT ;  /* 0x0000007a7b7a7212 */ /* 0x000fe400078e3cff */
[----:B------:R-:W-:Y:S02]  /*7d70*/  LOP3.LUT R115, R115, R114, RZ, 0x3c, !PT ;  /* 0x0000007273737212 */ /* 0x000fe400078e3cff */
[----:B------:R-:W-:Y:S01]  /*7d80*/  LOP3.LUT R131, R131, R130, RZ, 0x3c, !PT ;  /* 0x0000008283837212 */ /* 0x000fe200078e3cff */
[----:B------:R-:W-:Y:S01]  /*7d90*/  IMAD.MOV.U32 R178, RZ, RZ, R10 ;  /* 0x000000ffffb27224 */ /* 0x000fe200078e000a */
[----:B------:R-:W-:Y:S01]  /*7da0*/  LOP3.LUT R123, R123, R122, RZ, 0x3c, !PT ;  /* 0x0000007a7b7b7212 */ /* 0x000fe200078e3cff */
[----:B0-----:R-:W-:Y:S01]  /*7db0*/  IMAD.SHL.U32 R4, R4, 0x40, RZ ;  /* 0x0000004004047824 */ /* 0x001fe200078e00ff */
[----:B------:R-:W-:-:S03]  /*7dc0*/  LOP3.LUT R130, R131, R130, RZ, 0x3c, !PT ;  /* 0x0000008283827212 */ /* 0x000fc600078e3cff */
[----:B------:R-:W-:Y:S01]  /*7dd0*/  IMAD.WIDE R108, R4, 0x2, R108 ;  /* 0x00000002046c7825 */ /* 0x000fe200078e026c */
[----:B------:R-:W-:Y:S01]  /*7de0*/  HGMMA.64x128x16.F32 R24, gdesc[UR24].tnspA, R24, gsb0 ;  /* 0x21e00000181879f0 */ /* 0x000fe20008000818 */
[----:B---3--:R-:W-:Y:S02]  /*7df0*/  LOP3.LUT R119, R119, R118, RZ, 0x3c, !PT ;  /* 0x0000007677777212 */ /* 0x008fe400078e3cff */
[----:B----4-:R-:W-:Y:S02]  /*7e00*/  LOP3.LUT R121, R121, R120, RZ, 0x3c, !PT ;  /* 0x0000007879797212 */ /* 0x010fe400078e3cff */
[----:B-----5:R-:W-:Y:S02]  /*7e10*/  LOP3.LUT R125, R125, R124, RZ, 0x3c, !PT ;  /* 0x0000007c7d7d7212 */ /* 0x020fe400078e3cff */
[----:B------:R-:W-:Y:S02]  /*7e20*/  LOP3.LUT R118, R119, R118, RZ, 0x3c, !PT ;  /* 0x0000007677767212 */ /* 0x000fe400078e3cff */
[----:B------:R-:W-:-:S02]  /*7e30*/  LOP3.LUT R127, R127, R126, RZ, 0x3c, !PT ;  /* 0x0000007e7f7f7212 */ /* 0x000fc400078e3cff */
[----:B------:R-:W-:Y:S02]  /*7e40*/  LOP3.LUT R120, R121, R120, RZ, 0x3c, !PT ;  /* 0x0000007879787212 */ /* 0x000fe400078e3cff */
[----:B------:R-:W-:Y:S01]  /*7e50*/  LOP3.LUT R124, R125, R124, RZ, 0x3c, !PT ;  /* 0x0000007c7d7c7212 */ /* 0x000fe200078e3cff */
[C---:B------:R-:W-:Y:S01]  /*7e60*/  IMAD.WIDE R110, R4.reuse, 0x2, R110 ;  /* 0x00000002046e7825 */ /* 0x040fe200078e026e */
[----:B------:R-:W-:Y:S02]  /*7e70*/  LOP3.LUT R119, R119, R118, RZ, 0x3c, !PT ;  /* 0x0000007677777212 */ /* 0x000fe400078e3cff */
[----:B------:R-:W-:Y:S02]  /*7e80*/  LOP3.LUT R126, R127, R126, RZ, 0x3c, !PT ;  /* 0x0000007e7f7e7212 */ /* 0x000fe400078e3cff */
[----:B--2---:R-:W-:Y:S01]  /*7e90*/  LOP3.LUT R129, R129, R128, RZ, 0x3c, !PT ;  /* 0x0000008081817212 */ /* 0x004fe200078e3cff */
[----:B------:R-:W-:Y:S01]  /*7ea0*/  IMAD.WIDE R112, R4, 0x2, R112 ;  /* 0x0000000204707825 */ /* 0x000fe200078e0270 */
[----:B------:R-:W-:-:S02]  /*7eb0*/  LOP3.LUT R121, R121, R120, RZ, 0x3c, !PT ;  /* 0x0000007879797212 */ /* 0x000fc400078e3cff */
[----:B------:R-:W-:Y:S01]  /*7ec0*/  LOP3.LUT R128, R129, R128, RZ, 0x3c, !PT ;  /* 0x0000008081807212 */ /* 0x000fe200078e3cff */
[C---:B------:R-:W-:Y:S01]  /*7ed0*/  IMAD.WIDE R114, R4.reuse, 0x2, R114 ;  /* 0x0000000204727825 */ /* 0x040fe200078e0272 */
[----:B------:R-:W-:Y:S01]  /*7ee0*/  LOP3.LUT R125, R125, R124, RZ, 0x3c, !PT ;  /* 0x0000007c7d7d7212 */ /* 0x000fe200078e3cff */
[----:B------:R0:W-:Y:S01]  /*7ef0*/  STL [R1], R108 ;  /* 0x0000006c01007387 */ /* 0x0001e20000100800 */
[----:B------:R-:W-:Y:S01]  /*7f00*/  LOP3.LUT R127, R127, R126, RZ, 0x3c, !PT ;  /* 0x0000007e7f7f7212 */ /* 0x000fe200078e3cff */
[----:B------:R-:W-:Y:S01]  /*7f10*/  IMAD.MOV.U32 R10, RZ, RZ, R0 ;  /* 0x000000ffff0a7224 */ /* 0x000fe200078e0000 */
[----:B------:R-:W-:Y:S01]  /*7f20*/  LOP3.LUT R129, R129, R128, RZ, 0x3c, !PT ;  /* 0x0000008081817212 */ /* 0x000fe200078e3cff */
[----:B------:R-:W1:Y:S01]  /*7f30*/  S2R R0, SR_TID.X ;  /* 0x0000000000007919 */ /* 0x000e620000002100 */
[C---:B------:R-:W-:Y:S01]  /*7f40*/  IMAD.WIDE R116, R4.reuse, 0x2, R116 ;  /* 0x0000000204747825 */ /* 0x040fe200078e0274 */
[----:B------:R-:W-:Y:S01]  /*7f50*/  LOP3.LUT R131, R131, R130, RZ, 0x3c, !PT ;  /* 0x0000008283837212 */ /* 0x000fe200078e3cff */
[----:B------:R2:W-:Y:S02]  /*7f60*/  STL [R1+0x4], R110 ;  /* 0x0000046e01007387 */ /* 0x0005e40000100800 */
[----:B------:R-:W-:-:S02]  /*7f70*/  IMAD.WIDE R118, R4, 0x2, R118 ;  /* 0x0000000204767825 */ /* 0x000fc400078e0276 */
[----:B------:R3:W-:Y:S02]  /*7f80*/  STL [R1+0x8], R112 ;  /* 0x0000087001007387 */ /* 0x0007e40000100800 */
[C---:B------:R-:W-:Y:S02]  /*7f90*/  IMAD.WIDE R120, R4.reuse, 0x2, R120 ;  /* 0x0000000204787825 */ /* 0x040fe400078e0278 */
[----:B------:R4:W-:Y:S02]  /*7fa0*/  STL [R1+0xc], R114 ;  /* 0x00000c7201007387 */ /* 0x0009e40000100800 */
[----:B------:R-:W-:Y:S02]  /*7fb0*/  IMAD.WIDE R122, R4, 0x2, R122 ;  /* 0x00000002047a7825 */ /* 0x000fe400078e027a */
[----:B------:R5:W-:Y:S02]  /*7fc0*/  STL [R1+0x10], R116 ;  /* 0x0000107401007387 */ /* 0x000be40000100800 */
[----:B------:R-:W-:-:S02]  /*7fd0*/  IMAD.MOV.U32 R132, RZ, RZ, R134 ;  /* 0x000000ffff847224 */ /* 0x000fc400078e0086 */
[C---:B------:R-:W-:Y:S01]  /*7fe0*/  IMAD.WIDE R124, R4.reuse, 0x2, R124 ;  /* 0x00000002047c7825 */ /* 0x040fe200078e027c */
[----:B------:R5:W-:Y:S03]  /*7ff0*/  STL [R1+0x14], R118 ;  /* 0x0000147601007387 */ /* 0x000be60000100800 */
[----:B------:R-:W-:Y:S02]  /*8000*/  IMAD.MOV.U32 R197, RZ, RZ, R196 ;  /* 0x000000ffffc57224 */ /* 0x000fe400078e00c4 */
[----:B------:R-:W-:Y:S02]  /*8010*/  IMAD.MOV.U32 R134, RZ, RZ, R135 ;  /* 0x000000ffff867224 */ /* 0x000fe400078e0087 */
[----:B------:R-:W-:Y:S01]  /*8020*/  IMAD.WIDE R126, R4, 0x2, R126 ;  /* 0x00000002047e7825 */ /* 0x000fe200078e027e */
[----:B------:R5:W-:Y:S03]  /*8030*/  STL [R1+0x18], R120 ;  /* 0x0000187801007387 */ /* 0x000be60000100800 */
[----:B------:R-:W-:-:S02]  /*8040*/  IMAD.MOV.U32 R196, RZ, RZ, R11 ;  /* 0x000000ffffc47224 */ /* 0x000fc400078e000b */
[----:B------:R-:W-:Y:S02]  /*8050*/  IMAD.MOV.U32 R198, RZ, RZ, R243 ;  /* 0x000000ffffc67224 */ /* 0x000fe400078e00f3 */
[----:B------:R-:W-:Y:S02]  /*8060*/  IMAD.MOV.U32 R199, RZ, RZ, R23 ;  /* 0x000000ffffc77224 */ /* 0x000fe400078e0017 */
[----:B------:R-:W-:Y:S02]  /*8070*/  IMAD.MOV.U32 R135, RZ, RZ, R221 ;  /* 0x000000ffff877224 */ /* 0x000fe400078e00dd */
[----:B------:R-:W-:Y:S01]  /*8080*/  IMAD.WIDE R128, R4, 0x2, R128 ;  /* 0x0000000204807825 */ /* 0x000fe200078e0280 */
[----:B------:R5:W-:Y:S03]  /*8090*/  STL [R1+0x1c], R122 ;  /* 0x00001c7a01007387 */ /* 0x000be60000100800 */
[----:B------:R-:W-:-:S02]  /*80a0*/  IMAD.MOV.U32 R11, RZ, RZ, R222 ;  /* 0x000000ffff0b7224 */ /* 0x000fc400078e00de */
[----:B------:R-:W-:Y:S01]  /*80b0*/  IMAD.WIDE R130, R4, 0x2, R130 ;  /* 0x0000000204827825 */ /* 0x000fe200078e0282 */
[----:B------:R5:W-:Y:S03]  /*80c0*/  STL [R1+0x20], R124 ;  /* 0x0000207c01007387 */ /* 0x000be60000100800 */
[----:B------:R-:W-:Y:S02]  /*80d0*/  IMAD.MOV.U32 R181, RZ, RZ, R201 ;  /* 0x000000ffffb57224 */ /* 0x000fe400078e00c9 */
[----:B------:R-:W-:Y:S01]  /*80e0*/  VIADD R220, R220, 0xffffffff ;  /* 0xffffffffdcdc7836 */ /* 0x000fe20000000000 */
[----:B------:R5:W-:Y:S01]  /*80f0*/  STL [R1+0x24], R126 ;  /* 0x0000247e01007387 */ /* 0x000be20000100800 */
[----:B------:R-:W-:Y:S02]  /*8100*/  IMAD.MOV.U32 R201, RZ, RZ, R22 ;  /* 0x000000ffffc97224 */ /* 0x000fe400078e0016 */
[C---:B------:R-:W-:Y:S01]  /*8110*/  IMAD.WIDE R132, R4.reuse, 0x2, R132 ;  /* 0x0000000204847825 */ /* 0x040fe200078e0284 */
[----:B------:R5:W-:Y:S03]  /*8120*/  STL [R1+0x28], R128 ;  /* 0x0000288001007387 */ /* 0x000be60000100800 */
[C---:B------:R-:W-:Y:S01]  /*8130*/  IMAD.WIDE R22, R4.reuse, 0x2, R198 ;  /* 0x0000000204167825 */ /* 0x040fe200078e02c6 */
[----:B------:R5:W-:Y:S03]  /*8140*/  STL [R1+0x2c], R130 ;  /* 0x00002c8201007387 */ /* 0x000be60000100800 */
[C---:B------:R-:W-:Y:S01]  /*8150*/  IMAD.WIDE R134, R4.reuse, 0x2, R134 ;  /* 0x0000000204867825 */ /* 0x040fe200078e0286 */
[----:B------:R5:W-:Y:S03]  /*8160*/  STL [R1+0x44], R220 ;  /* 0x000044dc01007387 */ /* 0x000be60000100800 */
[----:B------:R-:W-:Y:S01]  /*8170*/  IMAD.WIDE R198, R4, 0x2, R10 ;  /* 0x0000000204c67825 */ /* 0x000fe200078e020a */
[----:B------:R0:W-:Y:S01]  /*8180*/  STL [R1+0x30], R132 ;  /* 0x0000308401007387 */ /* 0x0001e20000100800 */
[----:B------:R-:W-:-:S03]  /*8190*/  LOP3.LUT R205, R205, R204, RZ, 0x3c, !PT ;  /* 0x000000cccdcd7212 */ /* 0x000fc600078e3cff */
[----:B------:R0:W-:Y:S04]  /*81a0*/  STL [R1+0x34], R134 ;  /* 0x0000348601007387 */ /* 0x0001e80000100800 */
[----:B------:R0:W-:Y:S01]  /*81b0*/  STL [R1+0x38], R198 ;  /* 0x000038c601007387 */ /* 0x0001e20000100800 */
[----:B------:R-:W-:Y:S02]  /*81c0*/  ISETP.NE.U32.AND P0, PT, R220, RZ, PT ;  /* 0x000000ffdc00720c */ /* 0x000fe40003f05070 */
[C---:B------:R-:W-:Y:S01]  /*81d0*/  LOP3.LUT R204, R205.reuse, R204, RZ, 0x3c, !PT ;  /* 0x000000cccdcc7212 */ /* 0x040fe200078e3cff */
[----:B------:R-:W-:Y:S02]  /*81e0*/  IMAD.MOV.U32 R179, RZ, RZ, R202 ;  /* 0x000000ffffb37224 */ /* 0x000fe400078e00ca */
[----:B------:R-:W-:Y:S01]  /*81f0*/  IMAD.MOV.U32 R195, RZ, RZ, R194 ;  /* 0x000000ffffc37224 */ /* 0x000fe200078e00c2 */
[----:B------:R-:W-:Y:S01]  /*8200*/  LOP3.LUT R205, R205, R204, RZ, 0x3c, !PT ;  /* 0x000000cccdcd7212 */ /* 0x000fe200078e3cff */
[----:B------:R-:W-:-:S02]  /*8210*/  IMAD.MOV.U32 R180, RZ, RZ, R8 ;  /* 0x000000ffffb47224 */ /* 0x000fc400078e0008 */
[----:B------:R-:W-:Y:S02]  /*8220*/  IMAD.MOV.U32 R193, RZ, RZ, R192 ;  /* 0x000000ffffc17224 */ /* 0x000fe400078e00c0 */
[----:B------:R-:W-:Y:S02]  /*8230*/  IMAD.MOV.U32 R191, RZ, RZ, R190 ;  /* 0x000000ffffbf7224 */ /* 0x000fe400078e00be */
[----:B------:R-:W-:Y:S02]  /*8240*/  IMAD.MOV.U32 R189, RZ, RZ, R188 ;  /* 0x000000ffffbd7224 */ /* 0x000fe400078e00bc */
[----:B------:R-:W-:Y:S02]  /*8250*/  IMAD.MOV.U32 R182, RZ, RZ, R12 ;  /* 0x000000ffffb67224 */ /* 0x000fe400078e000c */
[----:B------:R-:W-:Y:S02]  /*8260*/  IMAD.MOV.U32 R183, RZ, RZ, R200 ;  /* 0x000000ffffb77224 */ /* 0x000fe400078e00c8 */
        /* <DEDUP_REMOVED lines=79> */
[----:B------:R-:W-:Y:S01]  /*8760*/  IMAD.WIDE R8, R4, 0x2, R178 ;  /* 0x0000000204087825 */ /* 0x000fe200078e02b2 */
[----:B-1----:R-:W-:-:S03]  /*8770*/  SHF.R.U32.HI R0, RZ, 0x6, R0 ;  /* 0x00000006ff007819 */ /* 0x002fc60000011600 */
[----:B------:R-:W-:Y:S01]  /*8780*/  IMAD.WIDE R6, R4, 0x2, R180 ;  /* 0x0000000204067825 */ /* 0x000fe200078e02b4 */
[----:B------:R-:W-:-:S03]  /*8790*/  UIADD3 UR16, UR16, -0x40, URZ ;  /* 0xffffffc010107890 */ /* 0x000fc6000fffe03f */
[----:B------:R-:W-:Y:S01]  /*87a0*/  IMAD.WIDE R12, R4, 0x2, R182 ;  /* 0x00000002040c7825 */ /* 0x000fe200078e02b6 */
[----:B------:R-:W-:-:S03]  /*87b0*/  WARPGROUP.DEPBAR.LE gsb0, 0x0 ;  /* 0x00008000000079c5 */ /* 0x000fc60000010000 */
[----:B------:R-:W-:-:S04]  /*87c0*/  IMAD.WIDE R196, R4, 0x2, R196 ;  /* 0x0000000204c47825 */ /* 0x000fc800078e02c4 */
        /* <DEDUP_REMOVED lines=43> */
[----:B------:R-:W-:Y:S01]  /*8a80*/  IMAD.WIDE R136, R4, 0x2, R202 ;  /* 0x0000000204887825 */ /* 0x000fe200078e02ca */
[----:B------:R-:W-:-:S03]  /*8a90*/  SGXT.U32 R0, R0, 0x1 ;  /* 0x000000010000781a */ /* 0x000fc60000000000 */
        /* <DEDUP_REMOVED lines=90> */
[----:B0-----:R-:W-:Y:S02]  /*9040*/  IMAD.MOV.U32 R108, RZ, RZ, R109 ;  /* 0x000000ffff6c7224 */ /* 0x001fe400078e006d */
[----:B--2---:R-:W-:Y:S02]  /*9050*/  IMAD.MOV.U32 R110, RZ, RZ, R111 ;  /* 0x000000ffff6e7224 */ /* 0x004fe400078e006f */
[----:B---3--:R-:W-:Y:S02]  /*9060*/  IMAD.MOV.U32 R112, RZ, RZ, R113 ;  /* 0x000000ffff707224 */ /* 0x008fe400078e0071 */
[----:B----4-:R-:W-:Y:S02]  /*9070*/  IMAD.MOV.U32 R114, RZ, RZ, R115 ;  /* 0x000000ffff727224 */ /* 0x010fe400078e0073 */
[----:B-----5:R-:W-:Y:S02]  /*9080*/  IMAD.MOV.U32 R116, RZ, RZ, R117 ;  /* 0x000000ffff747224 */ /* 0x020fe400078e0075 */
        /* <DEDUP_REMOVED lines=9> */
[----:B------:R-:W-:Y:S01]  /*9120*/  IMAD.MOV.U32 R222, RZ, RZ, R199 ;  /* 0x000000ffffde7224 */ /* 0x000fe200078e00c7 */
[----:B------:R-:W-:Y:S06]  /*9130*/  @P0 BRA `(.L_x_1) ;  /* 0xffffffc000100947 */ /* 0x000fec000383ffff */
[----:B------:R-:W-:Y:S02]  /*9140*/  F2FP.F16.F32.PACK_AB R83, R87, R83 ;  /* 0x000000535753723e */ /* 0x000fe400000000ff */
[----:B------:R-:W-:Y:S02]  /*9150*/  F2FP.F16.F32.PACK_AB R82, R86, R82 ;  /* 0x000000525652723e */ /* 0x000fe400000000ff */
[----:B------:R-:W-:Y:S02]  /*9160*/  F2FP.F16.F32.PACK_AB R81, R85, R81 ;  /* 0x000000515551723e */ /* 0x000fe400000000ff */
[----:B------:R-:W-:Y:S02]  /*9170*/  F2FP.F16.F32.PACK_AB R80, R84, R80 ;  /* 0x000000505450723e */ /* 0x000fe400000000ff */
[----:B------:R-:W-:Y:S02]  /*9180*/  F2FP.F16.F32.PACK_AB R75, R79, R75 ;  /* 0x0000004b4f4b723e */ /* 0x000fe400000000ff */
[----:B------:R-:W-:-:S02]  /*9190*/  F2FP.F16.F32.PACK_AB R74, R78, R74 ;  /* 0x0000004a4e4a723e */ /* 0x000fc400000000ff */
        /* <DEDUP_REMOVED lines=25> */
[----:B------:R-:W-:-:S07]  /*9330*/  F2FP.F16.F32.PACK_AB R24, R28, R24 ;  /* 0x000000181c18723e */ /* 0x000fce00000000ff */
.L_x_0:
[----:B------:R-:W2:Y:S01]  /*9340*/  LDL.LU R20, [R1+0xcc] ;  /* 0x0000cc0001147983 */ /* 0x000ea20000300800 */
[----:B------:R-:W-:Y:S01]  /*9350*/  ULDC.64 UR6, c[0x0][0x228] ;  /* 0x00008a0000067ab9 */ /* 0x000fe20000000a00 */
[----:B------:R-:W-:Y:S02]  /*9360*/  ULDC UR4, c[0x0][0x244] ;  /* 0x0000910000047ab9 */ /* 0x000fe40000000800 */
[----:B------:R-:W3:Y:S01]  /*9370*/  LDL.LU R88, [R1+0x48] ;  /* 0x0000480001587983 */ /* 0x000ee20000300800 */
[----:B------:R-:W1:Y:S03]  /*9380*/  S2R R3, SR_TID.X ;  /* 0x0000000000037919 */ /* 0x000e660000002100 */
[----:B0-----:R-:W4:Y:S04]  /*9390*/  LDL.LU R91, [R1+0xc8] ;  /* 0x0000c800015b7983 */ /* 0x001f280000300800 */
[----:B------:R-:W5:Y:S04]  /*93a0*/  LDL.LU R90, [R1+0xc4] ;  /* 0x0000c400015a7983 */ /* 0x000f680000300800 */
[----:B------:R-:W5:Y:S01]  /*93b0*/  LDL.LU R89, [R1+0xc0] ;  /* 0x0000c00001597983 */ /* 0x000f620000300800 */
[----:B-1----:R-:W-:-:S02]  /*93c0*/  IMAD.SHL.U32 R0, R3, 0x80, RZ ;  /* 0x0000008003007824 */ /* 0x002fc400078e00ff */
[C---:B------:R-:W-:Y:S02]  /*93d0*/  IMAD.SHL.U32 R2, R3.reuse, 0x10, RZ ;  /* 0x0000001003027824 */ /* 0x040fe400078e00ff */
[----:B------:R-:W-:Y:S01]  /*93e0*/  IMAD.SHL.U32 R3, R3, 0x8, RZ ;  /* 0x0000000803037824 */ /* 0x000fe200078e00ff */
[----:B------:R-:W-:Y:S02]  /*93f0*/  LOP3.LUT R5, R0, 0x400, RZ, 0xc0, !PT ;  /* 0x0000040000057812 */ /* 0x000fe400078ec0ff */
[----:B------:R-:W-:Y:S02]  /*9400*/  LOP3.LUT R0, R2, 0x70, RZ, 0xc0, !PT ;  /* 0x0000007002007812 */ /* 0x000fe400078ec0ff */
[----:B------:R-:W-:Y:S02]  /*9410*/  LOP3.LUT R3, R3, 0x380, RZ, 0xc0, !PT ;  /* 0x0000038003037812 */ /* 0x000fe400078ec0ff */
[----:B------:R-:W-:-:S05]  /*9420*/  IADD3 R0, R5, UR12, R0 ;  /* 0x0000000c05007c10 */ /* 0x000fca000fffe000 */
[----:B------:R-:W-:Y:S01]  /*9430*/  IMAD.IADD R44, R3, 0x1, R0 ;  /* 0x00000001032c7824 */ /* 0x000fe200078e0200 */
[----:B------:R-:W-:Y:S01]  /*9440*/  BAR.SYNC.DEFER_BLOCKING 0x0 ;  /* 0x0000000000007b1d */ /* 0x000fe20000010000 */
[----:B------:R-:W-:-:S07]  /*9450*/  LOP3.LUT R2, R2, 0x7f0, RZ, 0xc0, !PT ;  /* 0x000007f002027812 */ /* 0x000fce00078ec0ff */
[----:B------:R-:W0:Y:S01]  /*9460*/  LDC R0, c[0x0][0x248] ;  /* 0x00009200ff007b82 */ /* 0x000e220000000800 */
[----:B------:R-:W-:Y:S07]  /*9470*/  STSM.16.M88.4 [R44], R24 ;  /* 0x000000182c007844 */ /* 0x000fee0000000200 */
[----:B------:R-:W-:Y:S06]  /*9480*/  BAR.SYNC.DEFER_BLOCKING 0x0 ;  /* 0x0000000000007b1d */ /* 0x000fec0000010000 */
[----:B------:R-:W1:Y:S02]  /*9490*/  LDS.128 R4, [R2+UR12] ;  /* 0x0000000c02047984 */ /* 0x000e640008000c00 */
[----:B------:R-:W-:Y:S06]  /*94a0*/  BAR.SYNC.DEFER_BLOCKING 0x0 ;  /* 0x0000000000007b1d */ /* 0x000fec0000010000 */
[----:B------:R0:W-:Y:S02]  /*94b0*/  STSM.16.M88.4 [R44], R32 ;  /* 0x000000202c007844 */ /* 0x0001e40000000200 */
[----:B------:R-:W-:Y:S06]  /*94c0*/  BAR.SYNC.DEFER_BLOCKING 0x0 ;  /* 0x0000000000007b1d */ /* 0x000fec0000010000 */
[----:B------:R-:W1:Y:S02]  /*94d0*/  LDS.128 R8, [R2+UR12] ;  /* 0x0000000c02087984 */ /* 0x000e640008000c00 */
[----:B------:R-:W-:Y:S06]  /*94e0*/  BAR.SYNC.DEFER_BLOCKING 0x0 ;  /* 0x0000000000007b1d */ /* 0x000fec0000010000 */
[----:B------:R1:W-:Y:S02]  /*94f0*/  STSM.16.M88.4 [R44], R40 ;  /* 0x000000282c007844 */ /* 0x0003e40000000200 */
[----:B------:R-:W-:Y:S06]  /*9500*/  BAR.SYNC.DEFER_BLOCKING 0x0 ;  /* 0x0000000000007b1d */ /* 0x000fec0000010000 */
[----:B------:R-:W1:Y:S02]  /*9510*/  LDS.128 R12, [R2+UR12] ;  /* 0x0000000c020c7984 */ /* 0x000e640008000c00 */
[----:B------:R-:W-:Y:S01]  /*9520*/  BAR.SYNC.DEFER_BLOCKING 0x0 ;  /* 0x0000000000007b1d */ /* 0x000fe20000010000 */
[----:B--2---:R-:W-:-:S04]  /*9530*/  ISETP.GE.AND P0, PT, R20, UR6, PT ;  /* 0x0000000614007c0c */ /* 0x004fc8000bf06270 */
[C---:B---3--:R-:W-:Y:S01]  /*9540*/  ISETP.LT.AND P3, PT, R88.reuse, UR7, !P0 ;  /* 0x0000000758007c0c */ /* 0x048fe2000c761270 */
[----:B0-----:R-:W-:Y:S02]  /*9550*/  IMAD R28, R88, R0, RZ ;  /* 0x00000000581c7224 */ /* 0x001fe400078e02ff */
[----:B------:R-:W2:Y:S04]  /*9560*/  LDL.LU R88, [R1+0xbc] ;  /* 0x0000bc0001587983 */ /* 0x000ea80000300800 */
[----:B------:R-:W-:Y:S01]  /*9570*/  STSM.16.M88.4 [R44], R48 ;  /* 0x000000302c007844 */ /* 0x000fe20000000200 */
[----:B------:R-:W-:Y:S01]  /*9580*/  BAR.SYNC.DEFER_BLOCKING 0x0 ;  /* 0x0000000000007b1d */ /* 0x000fe20000010000 */
[----:B------:R-:W-:-:S05]  /*9590*/  IMAD R32, R20, UR4, RZ ;  /* 0x0000000414207c24 */ /* 0x000fca000f8e02ff */
[----:B------:R-:W-:Y:S01]  /*95a0*/  ULDC.64 UR4, c[0x0][0x220] ;  /* 0x0000880000047ab9 */ /* 0x000fe20000000a00 */
[C---:B----4-:R-:W-:Y:S01]  /*95b0*/  ISETP.LT.AND P2, PT, R91.reuse, UR7, !P0 ;  /* 0x000000075b007c0c */ /* 0x050fe2000c741270 */
[----:B------:R-:W-:Y:S01]  /*95c0*/  IMAD R33, R91, R0, RZ ;  /* 0x000000005b217224 */ /* 0x000fe200078e02ff */
[----:B------:R-:W3:Y:S04]  /*95d0*/  LDL.LU R93, [R1+0xb8] ;  /* 0x0000b800015d7983 */ /* 0x000ee80000300800 */
[----:B------:R-:W0:Y:S01]  /*95e0*/  LDS.128 R16, [R2+UR12] ;  /* 0x0000000c02107984 */ /* 0x000e220008000c00 */
[----:B------:R-:W-:Y:S01]  /*95f0*/  BAR.SYNC.DEFER_BLOCKING 0x0 ;  /* 0x0000000000007b1d */ /* 0x000fe20000010000 */
[----:B------:R-:W-:-:S05]  /*9600*/  LEA R3, P1, R32, UR4, 0x1 ;  /* 0x0000000420037c11 */ /* 0x000fca000f8208ff */
[----:B------:R-:W4:Y:S04]  /*9610*/  LDL.LU R91, [R1+0xb4] ;  /* 0x0000b400015b7983 */ /* 0x000f280000300800 */
[----:B------:R-:W-:Y:S01]  /*9620*/  STSM.16.M88.4 [R44], R56 ;  /* 0x000000382c007844 */ /* 0x000fe20000000200 */
[----:B------:R-:W-:Y:S06]  /*9630*/  BAR.SYNC.DEFER_BLOCKING 0x0 ;  /* 0x0000000000007b1d */ /* 0x000fec0000010000 */
[----:B------:R-:W0:Y:S02]  /*9640*/  LDS.128 R20, [R2+UR12] ;  /* 0x0000000c02147984 */ /* 0x000e240008000c00 */
[----:B------:R-:W-:Y:S06]  /*9650*/  BAR.SYNC.DEFER_BLOCKING 0x0 ;  /* 0x0000000000007b1d */ /* 0x000fec0000010000 */
[----:B------:R-:W-:Y:S02]  /*9660*/  STSM.16.M88.4 [R44], R64 ;  /* 0x000000402c007844 */ /* 0x000fe40000000200 */
[----:B------:R-:W-:Y:S06]  /*9670*/  BAR.SYNC.DEFER_BLOCKING 0x0 ;  /* 0x0000000000007b1d */ /* 0x000fec0000010000 */
[----:B------:R-:W0:Y:S02]  /*9680*/  LDS.128 R24, [R2+UR12] ;  /* 0x0000000c02187984 */ /* 0x000e240008000c00 */
[----:B------:R-:W-:Y:S01]  /*9690*/  BAR.SYNC.DEFER_BLOCKING 0x0 ;  /* 0x0000000000007b1d */ /* 0x000fe20000010000 */
[----:B------:R-:W-:-:S02]  /*96a0*/  LEA.HI.X.SX32 R32, R32, UR5, 0x1, P1 ;  /* 0x0000000520207c11 */ /* 0x000fc400088f0eff */
[----:B------:R-:W-:-:S03]  /*96b0*/  LEA R34, P4, R28, R3, 0x1 ;  /* 0x000000031c227211 */ /* 0x000fc600078808ff */
[----:B------:R-:W-:Y:S01]  /*96c0*/  STSM.16.M88.4 [R44], R72 ;  /* 0x000000482c007844 */ /* 0x000fe20000000200 */
[----:B------:R-:W-:Y:S01]  /*96d0*/  LEA.HI.X.SX32 R35, R28, R32, 0x1, P4 ;  /* 0x000000201c237211 */ /* 0x000fe200020f0eff */
[----:B------:R-:W-:Y:S06]  /*96e0*/  BAR.SYNC.DEFER_BLOCKING 0x0 ;  /* 0x0000000000007b1d */ /* 0x000fec0000010000 */
[----:B------:R-:W0:Y:S02]  /*96f0*/  LDS.128 R28, [R2+UR12] ;  /* 0x0000000c021c7984 */ /* 0x000e240008000c00 */
[----:B------:R-:W-:Y:S01]  /*9700*/  BAR.SYNC.DEFER_BLOCKING 0x0 ;  /* 0x0000000000007b1d */ /* 0x000fe20000010000 */
[C---:B-----5:R-:W-:Y:S01]  /*9710*/  ISETP.LT.AND P1, PT, R90.reuse, UR7, !P0 ;  /* 0x000000075a007c0c */ /* 0x060fe2000c721270 */
[----:B------:R-:W-:Y:S01]  /*9720*/  IMAD R39, R90, R0, RZ ;  /* 0x000000005a277224 */ /* 0x000fe200078e02ff */
[----:B------:R-:W-:-:S03]  /*9730*/  LEA R36, P5, R33, R3, 0x1 ;  /* 0x0000000321247211 */ /* 0x000fc600078a08ff */
[----:B------:R-:W5:Y:S04]  /*9740*/  LDL.LU R90, [R1+0xb0] ;  /* 0x0000b000015a7983 */ /* 0x000f680000300800 */
[----:B------:R-:W-:Y:S01]  /*9750*/  STSM.16.M88.4 [R44], R80 ;  /* 0x000000502c007844 */ /* 0x000fe20000000200 */
[----:B------:R-:W-:Y:S01]  /*9760*/  BAR.SYNC.DEFER_BLOCKING 0x0 ;  /* 0x0000000000007b1d */ /* 0x000fe20000010000 */
[----:B------:R-:W-:Y:S02]  /*9770*/  LEA R38, P4, R39, R3, 0x1 ;  /* 0x0000000327267211 */ /* 0x000fe400078808ff */
[----:B------:R-:W-:Y:S01]  /*9780*/  LEA.HI.X.SX32 R37, R33, R32, 0x1, P5 ;  /* 0x0000002021257211 */ /* 0x000fe200028f0eff */
[----:B------:R-:W-:Y:S01]  /*9790*/  IMAD R33, R89, R0, RZ ;  /* 0x0000000059217224 */ /* 0x000fe200078e02ff */
[----:B------:R-:W-:Y:S01]  /*97a0*/  LEA.HI.X.SX32 R39, R39, R32, 0x1, P4 ;  /* 0x0000002027277211 */ /* 0x000fe200020f0eff */
[----:B------:R-:W5:Y:S04]  /*97b0*/  LDL.LU R92, [R1+0xac] ;  /* 0x0000ac00015c7983 */ /* 0x000f680000300800 */
[----:B-1----:R1:W-:Y:S01]  /*97c0*/  @P3 STG.E.U16 desc[UR14][R34.64], R4 ;  /* 0x0000000422003986 */ /* 0x0023e2000c10150e */
[----:B------:R-:W-:-:S03]  /*97d0*/  ISETP.LT.AND P3, PT, R89, UR7, !P0 ;  /* 0x0000000759007c0c */ /* 0x000fc6000c761270 */
[----:B------:R-:W5:Y:S01]  /*97e0*/  LDL.LU R89, [R1+0xa8] ;  /* 0x0000a80001597983 */ /* 0x000f620000300800 */
[C---:B--2---:R-:W-:Y:S01]  /*97f0*/  ISETP.LT.AND P4, PT, R88.reuse, UR7, !P0 ;  /* 0x0000000758007c0c */ /* 0x044fe2000c781270 */
[----:B------:R-:W-:Y:S02]  /*9800*/  IMAD R40, R88, R0, RZ ;  /* 0x0000000058287224 */ /* 0x000fe400078e02ff */
[----:B------:R-:W2:Y:S04]  /*9810*/  LDL.LU R88, [R1+0xa4] ;  /* 0x0000a40001587983 */ /* 0x000ea80000300800 */
[----:B------:R0:W-:Y:S01]  /*9820*/  @P2 STG.E.U16 desc[UR14][R36.64], R5 ;  /* 0x0000000524002986 */ /* 0x0001e2000c10150e */
[C---:B-1----:R-:W-:Y:S02]  /*9830*/  LEA R34, P2, R33.reuse, R3, 0x1 ;  /* 0x0000000321227211 */ /* 0x042fe400078408ff */
[----:B------:R-:W-:Y:S01]  /*9840*/  PRMT R43, R6, 0x7632, R43 ;  /* 0x00007632062b7816 */ /* 0x000fe2000000002b */
[----:B------:R1:W-:Y:S01]  /*9850*/  @P1 STG.E.U16 desc[UR14][R38.64], R6 ;  /* 0x0000000626001986 */ /* 0x0003e2000c10150e */
[----:B------:R-:W-:-:S02]  /*9860*/  LEA.HI.X.SX32 R35, R33, R32, 0x1, P2 ;  /* 0x0000002021237211 */ /* 0x000fc400010f0eff */
[----:B------:R-:W-:Y:S02]  /*9870*/  PRMT R41, R4, 0x7632, R41 ;  /* 0x0000763204297816 */ /* 0x000fe40000000029 */
[C---:B---3--:R-:W-:Y:S01]  /*9880*/  ISETP.LT.AND P1, PT, R93.reuse, UR7, !P0 ;  /* 0x000000075d007c0c */ /* 0x048fe2000c721270 */
[----:B0-----:R-:W-:Y:S01]  /*9890*/  IMAD R37, R93, R0, RZ ;  /* 0x000000005d257224 */ /* 0x001fe200078e02ff */
[CC--:B------:R-:W-:Y:S01]  /*98a0*/  LEA R4, P5, R40.reuse, R3.reuse, 0x1 ;  /* 0x0000000328047211 */ /* 0x0c0fe200078a08ff */
[----:B------:R-:W-:Y:S01]  /*98b0*/  @P3 STG.E.U16 desc[UR14][R34.64], R7 ;  /* 0x0000000722003986 */ /* 0x000fe2000c10150e */
[----:B------:R-:W-:Y:S02]  /*98c0*/  PRMT R42, R5, 0x7632, R42 ;  /* 0x00007632052a7816 */ /* 0x000fe4000000002a */
[----:B------:R-:W-:Y:S02]  /*98d0*/  LEA R36, P6, R37, R3, 0x1 ;  /* 0x0000000325247211 */ /* 0x000fe400078c08ff */
[----:B------:R-:W-:-:S02]  /*98e0*/  LEA.HI.X.SX32 R5, R40, R32, 0x1, P5 ;  /* 0x0000002028057211 */ /* 0x000fc400028f0eff */
[----:B------:R-:W-:-:S03]  /*98f0*/  LEA.HI.X.SX32 R37, R37, R32, 0x1, P6 ;  /* 0x0000002025257211 */ /* 0x000fc600030f0eff */
[----:B------:R0:W-:Y:S01]  /*9900*/  @P4 STG.E.U16 desc[UR14][R4.64], R41 ;  /* 0x0000002904004986 */ /* 0x0001e2000c10150e */
[C---:B----4-:R-:W-:Y:S01]  /*9910*/  ISETP.LT.AND P2, PT, R91.reuse, UR7, !P0 ;  /* 0x000000075b007c0c */ /* 0x050fe2000c741270 */
[----:B-1----:R-:W-:Y:S02]  /*9920*/  IMAD R6, R91, R0, RZ ;  /* 0x000000005b067224 */ /* 0x002fe400078e02ff */
[----:B------:R-:W3:Y:S03]  /*9930*/  LDL.LU R91, [R1+0xa0] ;  /* 0x0000a000015b7983 */ /* 0x000ee60000300800 */
[----:B------:R-:W-:-:S04]  /*9940*/  LEA R38, P3, R6, R3, 0x1 ;  /* 0x0000000306267211 */ /* 0x000fc800078608ff */
[----:B------:R-:W-:Y:S01]  /*9950*/  LEA.HI.X.SX32 R39, R6, R32, 0x1, P3 ;  /* 0x0000002006277211 */ /* 0x000fe200018f0eff */
[----:B------:R-:W-:Y:S01]  /*9960*/  @P1 STG.E.U16 desc[UR14][R36.64], R42 ;  /* 0x0000002a24001986 */ /* 0x000fe2000c10150e */
[----:B------:R-:W-:-:S03]  /*9970*/  PRMT R44, R7, 0x7632, R44 ;  /* 0x00007632072c7816 */ /* 0x000fc6000000002c */
[----:B------:R1:W-:Y:S01]  /*9980*/  @P2 STG.E.U16 desc[UR14][R38.64], R43 ;  /* 0x0000002b26002986 */ /* 0x0003e2000c10150e */
[C---:B-----5:R-:W-:Y:S01]  /*9990*/  ISETP.LT.AND P5, PT, R90.reuse, UR7, !P0 ;  /* 0x000000075a007c0c */ /* 0x060fe2000c7a1270 */
[----:B------:R-:W-:Y:S02]  /*99a0*/  IMAD R6, R90, R0, RZ ;  /* 0x000000005a067224 */ /* 0x000fe400078e02ff */
[----:B------:R-:W4:Y:S03]  /*99b0*/  LDL.LU R90, [R1+0x9c] ;  /* 0x00009c00015a7983 */ /* 0x000f260000300800 */
[----:B------:R-:W-:-:S04]  /*99c0*/  LEA R40, P1, R6, R3, 0x1 ;  /* 0x0000000306287211 */ /* 0x000fc800078208ff */
[----:B0-----:R-:W-:Y:S02]  /*99d0*/  LEA.HI.X.SX32 R41, R6, R32, 0x1, P1 ;  /* 0x0000002006297211 */ /* 0x001fe400008f0eff */
[C---:B------:R-:W-:Y:S01]  /*99e0*/  ISETP.LT.AND P3, PT, R92.reuse, UR7, !P0 ;  /* 0x000000075c007c0c */ /* 0x040fe2000c761270 */
[-C--:B------:R-:W-:Y:S02]  /*99f0*/  IMAD R7, R92, R0.reuse, RZ ;  /* 0x000000005c077224 */ /* 0x080fe400078e02ff */
[----:B------:R-:W5:Y:S01]  /*9a00*/  LDL.LU R92, [R1+0x98] ;  /* 0x00009800015c7983 */ /* 0x000f620000300800 */
[C---:B------:R-:W-:Y:S01]  /*9a10*/  ISETP.LT.AND P2, PT, R89.reuse, UR7, !P0 ;  /* 0x0000000759007c0c */ /* 0x040fe2000c741270 */
[-C--:B------:R-:W-:Y:S02]  /*9a20*/  IMAD R33, R89, R0.reuse, RZ ;  /* 0x0000000059217224 */ /* 0x080fe400078e02ff */
[----:B------:R-:W5:Y:S01]  /*9a30*/  LDL.LU R89, [R1+0x94] ;  /* 0x0000940001597983 */ /* 0x000f620000300800 */
[C---:B--2---:R-:W-:Y:S01]  /*9a40*/  ISETP.LT.AND P1, PT, R88.reuse, UR7, !P0 ;  /* 0x0000000758007c0c */ /* 0x044fe2000c721270 */
[----:B------:R-:W-:-:S02]  /*9a50*/  IMAD R35, R88, R0, RZ ;  /* 0x0000000058237224 */ /* 0x000fc400078e02ff */
[----:B------:R-:W2:Y:S01]  /*9a60*/  LDL.LU R88, [R1+0x90] ;  /* 0x0000900001587983 */ /* 0x000ea20000300800 */
[-C--:B------:R-:W-:Y:S02]  /*9a70*/  LEA R4, P4, R7, R3.reuse, 0x1 ;  /* 0x0000000307047211 */ /* 0x080fe400078808ff */
[-C--:B------:R-:W-:Y:S02]  /*9a80*/  LEA R6, P6, R33, R3.reuse, 0x1 ;  /* 0x0000000321067211 */ /* 0x080fe400078c08ff */
[-C--:B------:R-:W-:Y:S02]  /*9a90*/  LEA.HI.X.SX32 R5, R7, R32.reuse, 0x1, P4 ;  /* 0x0000002007057211 */ /* 0x080fe400020f0eff */
[----:B------:R-:W-:Y:S01]  /*9aa0*/  LEA.HI.X.SX32 R7, R33, R32, 0x1, P6 ;  /* 0x0000002021077211 */ /* 0x000fe200030f0eff */
[----:B------:R-:W-:Y:S01]  /*9ab0*/  @P5 STG.E.U16 desc[UR14][R40.64], R44 ;  /* 0x0000002c28005986 */ /* 0x000fe2000c10150e */
[----:B------:R-:W-:-:S03]  /*9ac0*/  LEA R34, P5, R35, R3, 0x1 ;  /* 0x0000000323227211 */ /* 0x000fc600078a08ff */
[----:B------:R0:W-:Y:S04]  /*9ad0*/  @P3 STG.E.U16 desc[UR14][R4.64], R8 ;  /* 0x0000000804003986 */ /* 0x0001e8000c10150e */
[----:B------:R5:W-:Y:S01]  /*9ae0*/  @P2 STG.E.U16 desc[UR14][R6.64], R9 ;  /* 0x0000000906002986 */ /* 0x000be2000c10150e */
[----:B------:R-:W-:-:S05]  /*9af0*/  LEA.HI.X.SX32 R35, R35, R32, 0x1, P5 ;  /* 0x0000002023237211 */ /* 0x000fca00028f0eff */
[----:B------:R2:W-:Y:S01]  /*9b00*/  @P1 STG.E.U16 desc[UR14][R34.64], R10 ;  /* 0x0000000a22001986 */ /* 0x0005e2000c10150e */
[----:B-1----:R-:W-:Y:S02]  /*9b10*/  PRMT R39, R9, 0x7632, R39 ;  /* 0x0000763209277816 */ /* 0x002fe40000000027 */
[C---:B---3--:R-:W-:Y:S01]  /*9b20*/  ISETP.LT.AND P4, PT, R91.reuse, UR7, !P0 ;  /* 0x000000075b007c0c */ /* 0x048fe2000c781270 */
[----:B------:R-:W-:Y:S02]  /*9b30*/  IMAD R33, R91, R0, RZ ;  /* 0x000000005b217224 */ /* 0x000fe400078e02ff */
[----:B------:R-:W3:Y:S03]  /*9b40*/  LDL.LU R91, [R1+0x8c] ;  /* 0x00008c00015b7983 */ /* 0x000ee60000300800 */
[C---:B------:R-:W-:Y:S01]  /*9b50*/  LEA R36, P2, R33.reuse, R3, 0x1 ;  /* 0x0000000321247211 */ /* 0x040fe200078408ff */
[----:B------:R-:W3:Y:S03]  /*9b60*/  LDL.LU R94, [R1+0x88] ;  /* 0x00008800015e7983 */ /* 0x000ee60000300800 */
[----:B------:R-:W-:Y:S01]  /*9b70*/  LEA.HI.X.SX32 R37, R33, R32, 0x1, P2 ;  /* 0x0000002021257211 */ /* 0x000fe200010f0eff */
[----:B------:R-:W3:Y:S01]  /*9b80*/  LDL.LU R93, [R1+0x84] ;  /* 0x00008400015d7983 */ /* 0x000ee20000300800 */
[C---:B----4-:R-:W-:Y:S01]  /*9b90*/  ISETP.LT.AND P5, PT, R90.reuse, UR7, !P0 ;  /* 0x000000075a007c0c */ /* 0x050fe2000c7a1270 */
[----:B------:R-:W-:-:S02]  /*9ba0*/  IMAD R33, R90, R0, RZ ;  /* 0x000000005a217224 */ /* 0x000fc400078e02ff */
[----:B------:R-:W4:Y:S03]  /*9bb0*/  LDL.LU R90, [R1+0x80] ;  /* 0x00008000015a7983 */ /* 0x000f260000300800 */
[----:B0-----:R-:W-:-:S04]  /*9bc0*/  LEA R4, P1, R33, R3, 0x1 ;  /* 0x0000000321047211 */ /* 0x001fc800078208ff */
[----:B------:R-:W-:Y:S02]  /*9bd0*/  LEA.HI.X.SX32 R5, R33, R32, 0x1, P1 ;  /* 0x0000002021057211 */ /* 0x000fe400008f0eff */
[C---:B-----5:R-:W-:Y:S01]  /*9be0*/  ISETP.LT.AND P3, PT, R92.reuse, UR7, !P0 ;  /* 0x000000075c007c0c */ /* 0x060fe2000c761270 */
[-C--:B------:R-:W-:Y:S01]  /*9bf0*/  IMAD R7, R92, R0.reuse, RZ ;  /* 0x000000005c077224 */ /* 0x080fe200078e02ff */
[C---:B------:R-:W-:Y:S01]  /*9c00*/  ISETP.LT.AND P2, PT, R89.reuse, UR7, !P0 ;  /* 0x0000000759007c0c */ /* 0x040fe2000c741270 */
[-C--:B------:R-:W-:Y:S02]  /*9c10*/  IMAD R9, R89, R0.reuse, RZ ;  /* 0x0000000059097224 */ /* 0x080fe400078e02ff */
[----:B------:R-:W5:Y:S01]  /*9c20*/  LDL.LU R89, [R1+0x148] ;  /* 0x0001480001597983 */ /* 0x000f620000300800 */
[C---:B--2---:R-:W-:Y:S01]  /*9c30*/  ISETP.LT.AND P1, PT, R88.reuse, UR7, !P0 ;  /* 0x0000000758007c0c */ /* 0x044fe2000c721270 */
[----:B------:R-:W-:Y:S02]  /*9c40*/  IMAD R33, R88, R0, RZ ;  /* 0x0000000058217224 */ /* 0x000fe400078e02ff */
[----:B------:R-:W2:Y:S04]  /*9c50*/  LDL.LU R88, [R1+0x7c] ;  /* 0x00007c0001587983 */ /* 0x000ea80000300800 */
[----:B------:R-:W2:Y:S01]  /*9c60*/  LDL.LU R92, [R1+0x78] ;  /* 0x00007800015c7983 */ /* 0x000ea20000300800 */
[----:B------:R-:W-:-:S02]  /*9c70*/  PRMT R38, R8, 0x7632, R38 ;  /* 0x0000763208267816 */ /* 0x000fc40000000026 */
[-C--:B------:R-:W-:Y:S01]  /*9c80*/  LEA R6, P6, R7, R3.reuse, 0x1 ;  /* 0x0000000307067211 */ /* 0x080fe200078c08ff */
[----:B------:R0:W-:Y:S01]  /*9c90*/  @P4 STG.E.U16 desc[UR14][R36.64], R11 ;  /* 0x0000000b24004986 */ /* 0x0001e2000c10150e */
[----:B------:R-:W-:Y:S02]  /*9ca0*/  PRMT R40, R10, 0x7632, R40 ;  /* 0x000076320a287816 */ /* 0x000fe40000000028 */
[-C--:B------:R-:W-:Y:S01]  /*9cb0*/  LEA R8, P4, R9, R3.reuse, 0x1 ;  /* 0x0000000309087211 */ /* 0x080fe200078808ff */
[----:B------:R1:W-:Y:S01]  /*9cc0*/  @P5 STG.E.U16 desc[UR14][R4.64], R38 ;  /* 0x0000002604005986 */ /* 0x0003e2000c10150e */
[----:B------:R-:W-:Y:S02]  /*9cd0*/  LEA R10, P5, R33, R3, 0x1 ;  /* 0x00000003210a7211 */ /* 0x000fe400078a08ff */
[----:B------:R-:W-:Y:S02]  /*9ce0*/  LEA.HI.X.SX32 R7, R7, R32, 0x1, P6 ;  /* 0x0000002007077211 */ /* 0x000fe400030f0eff */
[----:B------:R-:W-:-:S02]  /*9cf0*/  PRMT R41, R11, 0x7632, R41 ;  /* 0x000076320b297816 */ /* 0x000fc40000000029 */
[-C--:B------:R-:W-:Y:S01]  /*9d00*/  LEA.HI.X.SX32 R9, R9, R32.reuse, 0x1, P4 ;  /* 0x0000002009097211 */ /* 0x080fe200020f0eff */
[----:B------:R1:W-:Y:S01]  /*9d10*/  @P3 STG.E.U16 desc[UR14][R6.64], R39 ;  /* 0x0000002706003986 */ /* 0x0003e2000c10150e */
[----:B0-----:R-:W-:-:S03]  /*9d20*/  LEA.HI.X.SX32 R11, R33, R32, 0x1, P5 ;  /* 0x00000020210b7211 */ /* 0x001fc600028f0eff */
[----:B------:R-:W-:Y:S04]  /*9d30*/  @P2 STG.E.U16 desc[UR14][R8.64], R40 ;  /* 0x0000002808002986 */ /* 0x000fe8000c10150e */
[----:B------:R-:W-:Y:S01]  /*9d40*/  @P1 STG.E.U16 desc[UR14][R10.64], R41 ;  /* 0x000000290a001986 */ /* 0x000fe2000c10150e */
[CC--:B---3--:R-:W-:Y:S01]  /*9d50*/  IMAD R35, R91.reuse, R0.reuse, RZ ;  /* 0x000000005b237224 */ /* 0x0c8fe200078e02ff */
[----:B------:R-:W-:Y:S02]  /*9d60*/  ISETP.LT.AND P6, PT, R91, UR7, !P0 ;  /* 0x000000075b007c0c */ /* 0x000fe4000c7c1270 */
[----:B------:R-:W3:Y:S01]  /*9d70*/  LDL.LU R91, [R1+0x74] ;  /* 0x00007400015b7983 */ /* 0x000ee20000300800 */
[----:B-1----:R-:W-:Y:S01]  /*9d80*/  IMAD R5, R94, R0, RZ ;  /* 0x000000005e057224 */ /* 0x002fe200078e02ff */
[----:B------:R-:W-:-:S02]  /*9d90*/  LEA R34, P4, R35, R3, 0x1 ;  /* 0x0000000323227211 */ /* 0x000fc400078808ff */
[----:B------:R-:W-:Y:S01]  /*9da0*/  ISETP.LT.AND P3, PT, R94, UR7, !P0 ;  /* 0x000000075e007c0c */ /* 0x000fe2000c761270 */
[----:B------:R-:W-:Y:S01]  /*9db0*/  IMAD R33, R93, R0, RZ ;  /* 0x000000005d217224 */ /* 0x000fe200078e02ff */
[-C--:B------:R-:W-:Y:S02]  /*9dc0*/  LEA.HI.X.SX32 R35, R35, R32.reuse, 0x1, P4 ;  /* 0x0000002023237211 */ /* 0x080fe400020f0eff */
[-C--:B------:R-:W-:Y:S02]  /*9dd0*/  LEA R4, P4, R5, R3.reuse, 0x1 ;  /* 0x0000000305047211 */ /* 0x080fe400078808ff */
[----:B------:R-:W-:Y:S02]  /*9de0*/  ISETP.LT.AND P2, PT, R93, UR7, !P0 ;  /* 0x000000075d007c0c */ /* 0x000fe4000c741270 */
[----:B------:R-:W-:Y:S02]  /*9df0*/  LEA R6, P5, R33, R3, 0x1 ;  /* 0x0000000321067211 */ /* 0x000fe400078a08ff */
[-C--:B------:R-:W-:Y:S01]  /*9e00*/  LEA.HI.X.SX32 R5, R5, R32.reuse, 0x1, P4 ;  /* 0x0000002005057211 */ /* 0x080fe200020f0eff */
[----:B------:R-:W-:Y:S01]  /*9e10*/  @P6 STG.E.U16 desc[UR14][R34.64], R12 ;  /* 0x0000000c22006986 */ /* 0x000fe2000c10150e */
[----:B------:R-:W-:-:S03]  /*9e20*/  LEA.HI.X.SX32 R7, R33, R32, 0x1, P5 ;  /* 0x0000002021077211 */ /* 0x000fc600028f0eff */
[----:B------:R-:W-:Y:S04]  /*9e30*/  @P3 STG.E.U16 desc[UR14][R4.64], R13 ;  /* 0x0000000d04003986 */ /* 0x000fe8000c10150e */
[----:B------:R0:W-:Y:S02]  /*9e40*/  @P2 STG.E.U16 desc[UR14][R6.64], R14 ;  /* 0x0000000e06002986 */ /* 0x0001e4000c10150e */
[----:B0-----:R-:W-:Y:S02]  /*9e50*/  PRMT R7, R12, 0x7632, R7 ;  /* 0x000076320c077816 */ /* 0x001fe40000000007 */
[C---:B----4-:R-:W-:Y:S01]  /*9e60*/  ISETP.LT.AND P1, PT, R90.reuse, UR7, !P0 ;  /* 0x000000075a007c0c */ /* 0x050fe2000c721270 */
[----:B------:R-:W-:Y:S02]  /*9e70*/  IMAD R36, R90, R0, RZ ;  /* 0x000000005a247224 */ /* 0x000fe400078e02ff */
[----:B------:R-:W4:Y:S04]  /*9e80*/  LDL.LU R90, [R1+0x70] ;  /* 0x00007000015a7983 */ /* 0x000f280000300800 */
[----:B------:R-:W4:Y:S01]  /*9e90*/  LDL.LU R94, [R1+0x6c] ;  /* 0x00006c00015e7983 */ /* 0x000f220000300800 */
[----:B-----5:R-:W-:-:S03]  /*9ea0*/  ISETP.LT.AND P5, PT, R89, UR7, !P0 ;  /* 0x0000000759007c0c */ /* 0x020fc6000c7a1270 */
[----:B------:R-:W5:Y:S01]  /*9eb0*/  LDL.LU R89, [R1+0x68] ;  /* 0x0000680001597983 */ /* 0x000f620000300800 */
[C---:B--2---:R-:W-:Y:S01]  /*9ec0*/  ISETP.LT.AND P3, PT, R88.reuse, UR7, !P0 ;  /* 0x0000000758007c0c */ /* 0x044fe2000c761270 */
[-C--:B------:R-:W-:Y:S02]  /*9ed0*/  IMAD R11, R88, R0.reuse, RZ ;  /* 0x00000000580b7224 */ /* 0x080fe400078e02ff */
[----:B------:R-:W2:Y:S01]  /*9ee0*/  LDL.LU R88, [R1+0x64] ;  /* 0x0000640001587983 */ /* 0x000ea20000300800 */
[C---:B------:R-:W-:Y:S01]  /*9ef0*/  ISETP.LT.AND P2, PT, R92.reuse, UR7, !P0 ;  /* 0x000000075c007c0c */ /* 0x040fe2000c741270 */
[----:B------:R-:W-:Y:S02]  /*9f00*/  IMAD R12, R92, R0, RZ ;  /* 0x000000005c0c7224 */ /* 0x000fe400078e02ff */
[----:B------:R-:W2:Y:S04]  /*9f10*/  LDL.LU R93, [R1+0x144] ;  /* 0x00014400015d7983 */ /* 0x000ea80000300800 */
[----:B------:R-:W2:Y:S01]  /*9f20*/  LDL.LU R92, [R1+0x60] ;  /* 0x00006000015c7983 */ /* 0x000ea20000300800 */
[----:B------:R-:W-:-:S02]  /*9f30*/  LEA R8, P6, R36, R3, 0x1 ;  /* 0x0000000324087211 */ /* 0x000fc400078c08ff */
[-C--:B------:R-:W-:Y:S02]  /*9f40*/  LEA R10, P4, R11, R3.reuse, 0x1 ;  /* 0x000000030b0a7211 */ /* 0x080fe400078808ff */
[-C--:B------:R-:W-:Y:S02]  /*9f50*/  LEA.HI.X.SX32 R9, R36, R32.reuse, 0x1, P6 ;  /* 0x0000002024097211 */ /* 0x080fe400030f0eff */
[----:B------:R-:W-:Y:S02]  /*9f60*/  PRMT R33, R13, 0x7632, R33 ;  /* 0x000076320d217816 */ /* 0x000fe40000000021 */
[----:B------:R-:W-:Y:S01]  /*9f70*/  LEA.HI.X.SX32 R11, R11, R32, 0x1, P4 ;  /* 0x000000200b0b7211 */ /* 0x000fe200020f0eff */
[----:B------:R-:W-:Y:S01]  /*9f80*/  @P1 STG.E.U16 desc[UR14][R8.64], R15 ;  /* 0x0000000f08001986 */ /* 0x000fe2000c10150e */
[----:B------:R-:W-:-:S03]  /*9f90*/  LEA R4, P6, R12, R3, 0x1 ;  /* 0x000000030c047211 */ /* 0x000fc600078c08ff */
[----:B------:R0:W-:Y:S01]  /*9fa0*/  @P3 STG.E.U16 desc[UR14][R10.64], R7 ;  /* 0x000000070a003986 */ /* 0x0001e2000c10150e */
[----:B------:R-:W-:Y:S02]  /*9fb0*/  LEA.HI.X.SX32 R5, R12, R32, 0x1, P6 ;  /* 0x000000200c057211 */ /* 0x000fe400030f0eff */
[----:B------:R-:W-:-:S03]  /*9fc0*/  PRMT R14, R14, 0x7632, R14 ;  /* 0x000076320e0e7816 */ /* 0x000fc6000000000e */
[----:B------:R-:W-:Y:S01]  /*9fd0*/  @P2 STG.E.U16 desc[UR14][R4.64], R33 ;  /* 0x0000002104002986 */ /* 0x000fe2000c10150e */
[C---:B---3--:R-:W-:Y:S01]  /*9fe0*/  ISETP.LT.AND P1, PT, R91.reuse, UR7, !P0 ;  /* 0x000000075b007c0c */ /* 0x048fe2000c721270 */
[----:B------:R-:W-:Y:S02]  /*9ff0*/  IMAD R13, R91, R0, RZ ;  /* 0x000000005b0d7224 */ /* 0x000fe400078e02ff */
[----:B------:R-:W3:Y:S03]  /*a000*/  LDL.LU R91, [R1+0x5c] ;  /* 0x00005c00015b7983 */ /* 0x000ee60000300800 */
[----:B------:R-:W-:-:S04]  /*a010*/  LEA R6, P4, R13, R3, 0x1 ;  /* 0x000000030d067211 */ /* 0x000fc800078808ff */
[----:B0-----:R-:W-:-:S05]  /*a020*/  LEA.HI.X.SX32 R7, R13, R32, 0x1, P4 ;  /* 0x000000200d077211 */ /* 0x001fca00020f0eff */
[----:B------:R0:W-:Y:S01]  /*a030*/  @P1 STG.E.U16 desc[UR14][R6.64], R14 ;  /* 0x0000000e06001986 */ /* 0x0001e2000c10150e */
[----:B------:R-:W-:Y:S02]  /*a040*/  PRMT R15, R15, 0x7632, R15 ;  /* 0x000076320f0f7816 */ /* 0x000fe4000000000f */
[C---:B----4-:R-:W-:Y:S01]  /*a050*/  ISETP.LT.AND P3, PT, R90.reuse, UR7, !P0 ;  /* 0x000000075a007c0c */ /* 0x050fe2000c761270 */
[-C--:B------:R-:W-:Y:S02]  /*a060*/  IMAD R9, R90, R0.reuse, RZ ;  /* 0x000000005a097224 */ /* 0x080fe400078e02ff */
[----:B------:R-:W4:Y:S01]  /*a070*/  LDL.LU R90, [R1+0x58] ;  /* 0x00005800015a7983 */ /* 0x000f220000300800 */
[C---:B------:R-:W-:Y:S02]  /*a080*/  IMAD R13, R94.reuse, R0, RZ ;  /* 0x000000005e0d7224 */ /* 0x040fe400078e02ff */
[----:B------:R-:W-:Y:S02]  /*a090*/  LEA R8, P4, R9, R3, 0x1 ;  /* 0x0000000309087211 */ /* 0x000fe400078808ff */
[----:B------:R-:W-:-:S02]  /*a0a0*/  ISETP.LT.AND P2, PT, R94, UR7, !P0 ;  /* 0x000000075e007c0c */ /* 0x000fc4000c741270 */
[----:B------:R-:W-:Y:S02]  /*a0b0*/  LEA.HI.X.SX32 R9, R9, R32, 0x1, P4 ;  /* 0x0000002009097211 */ /* 0x000fe400020f0eff */
[----:B------:R-:W-:-:S04]  /*a0c0*/  LEA R12, P6, R13, R3, 0x1 ;  /* 0x000000030d0c7211 */ /* 0x000fc800078c08ff */
[----:B------:R-:W-:Y:S01]  /*a0d0*/  LEA.HI.X.SX32 R13, R13, R32, 0x1, P6 ;  /* 0x000000200d0d7211 */ /* 0x000fe200030f0eff */
[----:B------:R-:W-:Y:S04]  /*a0e0*/  @P3 STG.E.U16 desc[UR14][R8.64], R15 ;  /* 0x0000000f08003986 */ /* 0x000fe8000c10150e */
[----:B------:R1:W-:Y:S01]  /*a0f0*/  @P2 STG.E.U16 desc[UR14][R12.64], R16 ;  /* 0x000000100c002986 */ /* 0x0003e2000c10150e */
[C---:B-----5:R-:W-:Y:S01]  /*a100*/  ISETP.LT.AND P1, PT, R89.reuse, UR7, !P0 ;  /* 0x0000000759007c0c */ /* 0x060fe2000c721270 */
[-C--:B------:R-:W-:Y:S02]  /*a110*/  IMAD R10, R89, R0.reuse, RZ ;  /* 0x00000000590a7224 */ /* 0x080fe400078e02ff */
[----:B------:R-:W5:Y:S01]  /*a120*/  LDL.LU R89, [R1+0x54] ;  /* 0x0000540001597983 */ /* 0x000f620000300800 */
[C---:B--2---:R-:W-:Y:S01]  /*a130*/  ISETP.LT.AND P4, PT, R88.reuse, UR7, !P0 ;  /* 0x0000000758007c0c */ /* 0x044fe2000c781270 */
[----:B------:R-:W-:-:S02]  /*a140*/  IMAD R11, R88, R0, RZ ;  /* 0x00000000580b7224 */ /* 0x000fc400078e02ff */
[----:B------:R-:W2:Y:S03]  /*a150*/  LDL.LU R88, [R1+0x50] ;  /* 0x0000500001587983 */ /* 0x000ea60000300800 */
[CC--:B0-----:R-:W-:Y:S01]  /*a160*/  LEA R6, P6, R11.reuse, R3.reuse, 0x1 ;  /* 0x000000030b067211 */ /* 0x0c1fe200078c08ff */
[----:B-1----:R-:W2:Y:S01]  /*a170*/  LDL.LU R13, [R1+0x4c] ;  /* 0x00004c00010d7983 */ /* 0x002ea20000300800 */
[----:B------:R-:W-:Y:S02]  /*a180*/  IMAD R14, R92, R0, RZ ;  /* 0x000000005c0e7224 */ /* 0x000fe400078e02ff */
[----:B------:R-:W-:Y:S01]  /*a190*/  LEA.HI.X.SX32 R7, R11, R32, 0x1, P6 ;  /* 0x000000200b077211 */ /* 0x000fe200030f0eff */
[----:B------:R-:W2:Y:S02]  /*a1a0*/  LDL.LU R15, [R1+0x140] ;  /* 0x00014000010f7983 */ /* 0x000ea40000300800 */
[----:B------:R-:W-:-:S04]  /*a1b0*/  LEA R8, P6, R14, R3, 0x1 ;  /* 0x000000030e087211 */ /* 0x000fc800078c08ff */
[-C--:B------:R-:W-:Y:S02]  /*a1c0*/  LEA.HI.X.SX32 R9, R14, R32.reuse, 0x1, P6 ;  /* 0x000000200e097211 */ /* 0x080fe400030f0eff */
[----:B------:R-:W2:Y:S01]  /*a1d0*/  LDL.LU R14, [R1+0x13c] ;  /* 0x00013c00010e7983 */ /* 0x000ea20000300800 */
[----:B------:R-:W-:Y:S02]  /*a1e0*/  LEA R4, P3, R10, R3, 0x1 ;  /* 0x000000030a047211 */ /* 0x000fe400078608ff */
[----:B------:R-:W-:Y:S02]  /*a1f0*/  ISETP.LT.AND P2, PT, R92, UR7, !P0 ;  /* 0x000000075c007c0c */ /* 0x000fe4000c741270 */
[----:B------:R-:W-:-:S05]  /*a200*/  LEA.HI.X.SX32 R5, R10, R32, 0x1, P3 ;  /* 0x000000200a057211 */ /* 0x000fca00018f0eff */
[----:B------:R0:W-:Y:S04]  /*a210*/  @P1 STG.E.U16 desc[UR14][R4.64], R17 ;  /* 0x0000001104001986 */ /* 0x0001e8000c10150e */
[----:B------:R1:W-:Y:S01]  /*a220*/  @P4 STG.E.U16 desc[UR14][R6.64], R18 ;  /* 0x0000001206004986 */ /* 0x0003e2000c10150e */
[C---:B---3--:R-:W-:Y:S01]  /*a230*/  IMAD R11, R91.reuse, R0, RZ ;  /* 0x000000005b0b7224 */ /* 0x048fe200078e02ff */
[----:B------:R-:W-:Y:S02]  /*a240*/  ISETP.LT.AND P1, PT, R91, UR7, !P0 ;  /* 0x000000075b007c0c */ /* 0x000fe4000c721270 */
[----:B------:R3:W-:Y:S02]  /*a250*/  @P2 STG.E.U16 desc[UR14][R8.64], R19 ;  /* 0x0000001308002986 */ /* 0x0007e4000c10150e */
[----:B------:R-:W-:-:S02]  /*a260*/  LEA R10, P4, R11, R3, 0x1 ;  /* 0x000000030b0a7211 */ /* 0x000fc400078808ff */
[----:B------:R-:W2:Y:S01]  /*a270*/  LDL.LU R91, [R1+0x138] ;  /* 0x00013800015b7983 */ /* 0x000ea20000300800 */
[----:B0-----:R-:W-:Y:S02]  /*a280*/  PRMT R5, R16, 0x7632, R5 ;  /* 0x0000763210057816 */ /* 0x001fe40000000005 */
[----:B------:R-:W-:Y:S02]  /*a290*/  LEA.HI.X.SX32 R11, R11, R32, 0x1, P4 ;  /* 0x000000200b0b7211 */ /* 0x000fe400020f0eff */
[----:B------:R-:W-:-:S03]  /*a2a0*/  PRMT R17, R17, 0x7632, R17 ;  /* 0x0000763211117816 */ /* 0x000fc60000000011 */
[----:B------:R0:W-:Y:S01]  /*a2b0*/  @P1 STG.E.U16 desc[UR14][R10.64], R5 ;  /* 0x000000050a001986 */ /* 0x0001e2000c10150e */
[----:B-1----:R-:W-:Y:S02]  /*a2c0*/  PRMT R18, R18, 0x7632, R18 ;  /* 0x0000763212127816 */ /* 0x002fe40000000012 */
[----:B---3--:R-:W-:Y:S01]  /*a2d0*/  PRMT R19, R19, 0x7632, R19 ;  /* 0x0000763213137816 */ /* 0x008fe20000000013 */
[C---:B----4-:R-:W-:Y:S01]  /*a2e0*/  IMAD R12, R90.reuse, R0, RZ ;  /* 0x000000005a0c7224 */ /* 0x050fe200078e02ff */
[----:B------:R-:W-:Y:S02]  /*a2f0*/  ISETP.LT.AND P6, PT, R90, UR7, !P0 ;  /* 0x000000075a007c0c */ /* 0x000fe4000c7c1270 */
[----:B------:R-:W3:Y:S02]  /*a300*/  LDL.LU R90, [R1+0x134] ;  /* 0x00013400015a7983 */ /* 0x000ee40000300800 */
[----:B------:R-:W-:-:S04]  /*a310*/  LEA R4, P2, R12, R3, 0x1 ;  /* 0x000000030c047211 */ /* 0x000fc800078408ff */
[----:B0-----:R-:W-:-:S05]  /*a320*/  LEA.HI.X.SX32 R5, R12, R32, 0x1, P2 ;  /* 0x000000200c057211 */ /* 0x001fca00010f0eff */
[----:B------:R0:W-:Y:S01]  /*a330*/  @P6 STG.E.U16 desc[UR14][R4.64], R17 ;  /* 0x0000001104006986 */ /* 0x0001e2000c10150e */
[C---:B-----5:R-:W-:Y:S01]  /*a340*/  IMAD R7, R89.reuse, R0, RZ ;  /* 0x0000000059077224 */ /* 0x060fe200078e02ff */
[----:B------:R-:W-:Y:S02]  /*a350*/  ISETP.LT.AND P4, PT, R89, UR7, !P0 ;  /* 0x0000000759007c0c */ /* 0x000fe4000c781270 */
[----:B------:R-:W4:Y:S02]  /*a360*/  LDL.LU R89, [R1+0x130] ;  /* 0x0001300001597983 */ /* 0x000f240000300800 */
[----:B------:R-:W-:-:S04]  /*a370*/  LEA R6, P2, R7, R3, 0x1 ;  /* 0x0000000307067211 */ /* 0x000fc800078408ff */
[----:B------:R-:W-:-:S05]  /*a380*/  LEA.HI.X.SX32 R7, R7, R32, 0x1, P2 ;  /* 0x0000002007077211 */ /* 0x000fca00010f0eff */
[----:B------:R-:W-:Y:S01]  /*a390*/  @P4 STG.E.U16 desc[UR14][R6.64], R18 ;  /* 0x0000001206004986 */ /* 0x000fe2000c10150e */
[C---:B--2---:R-:W-:Y:S01]  /*a3a0*/  IMAD R12, R88.reuse, R0, RZ ;  /* 0x00000000580c7224 */ /* 0x044fe200078e02ff */
[----:B------:R-:W-:Y:S02]  /*a3b0*/  ISETP.LT.AND P1, PT, R88, UR7, !P0 ;  /* 0x0000000758007c0c */ /* 0x000fe4000c721270 */
[----:B------:R-:W2:Y:S02]  /*a3c0*/  LDL.LU R88, [R1+0x12c] ;  /* 0x00012c0001587983 */ /* 0x000ea40000300800 */
[C---:B------:R-:W-:Y:S02]  /*a3d0*/  LEA R8, P6, R12.reuse, R3, 0x1 ;  /* 0x000000030c087211 */ /* 0x040fe400078c08ff */
[----:B------:R-:W5:Y:S02]  /*a3e0*/  LDL.LU R16, [R1+0x128] ;  /* 0x0001280001107983 */ /* 0x000f640000300800 */
[----:B------:R-:W-:-:S05]  /*a3f0*/  LEA.HI.X.SX32 R9, R12, R32, 0x1, P6 ;  /* 0x000000200c097211 */ /* 0x000fca00030f0eff */
[----:B------:R1:W-:Y:S01]  /*a400*/  @P1 STG.E.U16 desc[UR14][R8.64], R19 ;  /* 0x0000001308001986 */ /* 0x0003e2000c10150e */
[----:B------:R-:W-:-:S03]  /*a410*/  ISETP.LT.AND P1, PT, R14, UR7, !P0 ;  /* 0x000000070e007c0c */ /* 0x000fc6000c721270 */
[----:B------:R-:W3:Y:S01]  /*a420*/  LDL.LU R14, [R1+0x124] ;  /* 0x00012400010e7983 */ /* 0x000ee20000300800 */
[C---:B------:R-:W-:Y:S01]  /*a430*/  IMAD R11, R13.reuse, R0, RZ ;  /* 0x000000000d0b7224 */ /* 0x040fe200078e02ff */
[----:B------:R-:W-:Y:S02]  /*a440*/  ISETP.LT.AND P2, PT, R13, UR7, !P0 ;  /* 0x000000070d007c0c */ /* 0x000fe4000c741270 */
[----:B0-----:R-:W2:Y:S01]  /*a450*/  LDL.LU R17, [R1+0x120] ;  /* 0x0001200001117983 */ /* 0x001ea20000300800 */
[----:B------:R-:W-:Y:S01]  /*a460*/  IMAD R13, R0, 0x2, R11 ;  /* 0x00000002000d7824 */ /* 0x000fe200078e020b */
[----:B------:R-:W-:Y:S02]  /*a470*/  LEA R10, P4, R11, R3, 0x1 ;  /* 0x000000030b0a7211 */ /* 0x000fe400078808ff */
[----:B------:R-:W-:Y:S01]  /*a480*/  ISETP.LT.AND P3, PT, R93, UR7, !P0 ;  /* 0x000000075d007c0c */ /* 0x000fe2000c761270 */
[----:B------:R-:W2:Y:S01]  /*a490*/  LDL.LU R12, [R1+0x11c] ;  /* 0x00011c00010c7983 */ /* 0x000ea20000300800 */
[----:B------:R-:W-:-:S02]  /*a4a0*/  LEA.HI.X.SX32 R11, R11, R32, 0x1, P4 ;  /* 0x000000200b0b7211 */ /* 0x000fc400020f0eff */
[----:B------:R-:W-:Y:S01]  /*a4b0*/  ISETP.LT.AND P4, PT, R15, UR7, !P0 ;  /* 0x000000070f007c0c */ /* 0x000fe2000c781270 */
[C---:B------:R-:W-:Y:S01]  /*a4c0*/  IMAD R15, R0.reuse, 0x2, R13 ;  /* 0x00000002000f7824 */ /* 0x040fe200078e020d */
[CC--:B------:R-:W-:Y:S01]  /*a4d0*/  LEA R4, P6, R13.reuse, R3.reuse, 0x1 ;  /* 0x000000030d047211 */ /* 0x0c0fe200078c08ff */
[----:B-1----:R-:W2:Y:S03]  /*a4e0*/  LDL.LU R19, [R1+0x118] ;  /* 0x0001180001137983 */ /* 0x002ea60000300800 */
[----:B------:R-:W-:Y:S01]  /*a4f0*/  LEA.HI.X.SX32 R5, R13, R32, 0x1, P6 ;  /* 0x000000200d057211 */ /* 0x000fe200030f0eff */
[----:B------:R-:W-:Y:S01]  /*a500*/  IMAD R13, R0, 0x2, R15 ;  /* 0x00000002000d7824 */ /* 0x000fe200078e020f */
[----:B------:R-:W-:-:S04]  /*a510*/  LEA R6, P6, R15, R3, 0x1 ;  /* 0x000000030f067211 */ /* 0x000fc800078c08ff */
[-C--:B------:R-:W-:Y:S01]  /*a520*/  LEA.HI.X.SX32 R7, R15, R32.reuse, 0x1, P6 ;  /* 0x000000200f077211 */ /* 0x080fe200030f0eff */
[C---:B------:R-:W-:Y:S01]  /*a530*/  IMAD R15, R0.reuse, 0x2, R13 ;  /* 0x00000002000f7824 */ /* 0x040fe200078e020d */
[CC--:B------:R-:W-:Y:S01]  /*a540*/  LEA R8, P6, R13.reuse, R3.reuse, 0x1 ;  /* 0x000000030d087211 */ /* 0x0c0fe200078c08ff */
[----:B------:R0:W-:Y:S03]  /*a550*/  @P2 STG.E.U16 desc[UR14][R10.64], R20 ;  /* 0x000000140a002986 */ /* 0x0001e6000c10150e */
[----:B------:R-:W-:Y:S01]  /*a560*/  LEA.HI.X.SX32 R9, R13, R32, 0x1, P6 ;  /* 0x000000200d097211 */ /* 0x000fe200030f0eff */
[----:B------:R-:W-:Y:S01]  /*a570*/  IMAD R13, R0, 0x2, R15 ;  /* 0x00000002000d7824 */ /* 0x000fe200078e020f */
[----:B------:R-:W-:Y:S01]  /*a580*/  ISETP.LT.AND P2, PT, R91, UR7, !P0 ;  /* 0x000000075b007c0c */ /* 0x000fe2000c741270 */
[----:B------:R1:W-:Y:S01]  /*a590*/  @P5 STG.E.U16 desc[UR14][R4.64], R21 ;  /* 0x0000001504005986 */ /* 0x0003e2000c10150e */
[----:B0-----:R-:W-:-:S04]  /*a5a0*/  LEA R10, P6, R15, R3, 0x1 ;  /* 0x000000030f0a7211 */ /* 0x001fc800078c08ff */
[-C--:B------:R-:W-:Y:S02]  /*a5b0*/  LEA.HI.X.SX32 R11, R15, R32.reuse, 0x1, P6 ;  /* 0x000000200f0b7211 */ /* 0x080fe400030f0eff */
[----:B-1----:R-:W-:Y:S02]  /*a5c0*/  LEA R4, P6, R13, R3, 0x1 ;  /* 0x000000030d047211 */ /* 0x002fe400078c08ff */
[----:B------:R-:W-:Y:S01]  /*a5d0*/  PRMT R20, R20, 0x7632, R20 ;  /* 0x0000763214147816 */ /* 0x000fe20000000014 */
[----:B------:R-:W-:Y:S01]  /*a5e0*/  @P3 STG.E.U16 desc[UR14][R6.64], R22 ;  /* 0x0000001606003986 */ /* 0x000fe2000c10150e */
[----:B------:R-:W-:Y:S02]  /*a5f0*/  PRMT R21, R21, 0x7632, R21 ;  /* 0x0000763215157816 */ /* 0x000fe40000000015 */
[----:B------:R-:W-:Y:S01]  /*a600*/  LEA.HI.X.SX32 R5, R13, R32, 0x1, P6 ;  /* 0x000000200d057211 */ /* 0x000fe200030f0eff */
[----:B------:R0:W-:Y:S04]  /*a610*/  @P4 STG.E.U16 desc[UR14][R8.64], R23 ;  /* 0x0000001708004986 */ /* 0x0001e8000c10150e */
[----:B------:R-:W-:Y:S04]  /*a620*/  @P1 STG.E.U16 desc[UR14][R10.64], R20 ;  /* 0x000000140a001986 */ /* 0x000fe8000c10150e */
[----:B------:R1:W-:Y:S01]  /*a630*/  @P2 STG.E.U16 desc[UR14][R4.64], R21 ;  /* 0x0000001504002986 */ /* 0x0003e2000c10150e */
[----:B-----5:R-:W-:-:S03]  /*a640*/  ISETP.LT.AND P1, PT, R16, UR7, !P0 ;  /* 0x0000000710007c0c */ /* 0x020fc6000c721270 */
[----:B------:R-:W5:Y:S04]  /*a650*/  LDL.LU R16, [R1+0x114] ;  /* 0x0001140001107983 */ /* 0x000f680000300800 */
[----:B------:R-:W5:Y:S01]  /*a660*/  LDL.LU R18, [R1+0x110] ;  /* 0x0001100001127983 */ /* 0x000f620000300800 */
[----:B---3--:R-:W-:-:S03]  /*a670*/  ISETP.LT.AND P2, PT, R14, UR7, !P0 ;  /* 0x000000070e007c0c */ /* 0x008fc6000c741270 */
[----:B------:R-:W3:Y:S01]  /*a680*/  LDL.LU R14, [R1+0x10c] ;  /* 0x00010c00010e7983 */ /* 0x000ee20000300800 */
[----:B------:R-:W-:Y:S01]  /*a690*/  IMAD R15, R0, 0x2, R13 ;  /* 0x00000002000f7824 */ /* 0x000fe200078e020d */
[----:B------:R-:W-:-:S03]  /*a6a0*/  ISETP.LT.AND P5, PT, R90, UR7, !P0 ;  /* 0x000000075a007c0c */ /* 0x000fc6000c7a1270 */
[----:B0-----:R-:W-:Y:S01]  /*a6b0*/  IMAD R9, R0, 0x2, R15 ;  /* 0x0000000200097824 */ /* 0x001fe200078e020f */
[----:B------:R-:W-:-:S03]  /*a6c0*/  LEA R6, P6, R15, R3, 0x1 ;  /* 0x000000030f067211 */ /* 0x000fc600078c08ff */
[----:B------:R-:W-:Y:S01]  /*a6d0*/  IMAD R13, R0, 0x2, R9 ;  /* 0x00000002000d7824 */ /* 0x000fe200078e0209 */
[-C--:B------:R-:W-:Y:S02]  /*a6e0*/  LEA.HI.X.SX32 R7, R15, R32.reuse, 0x1, P6 ;  /* 0x000000200f077211 */ /* 0x080fe400030f0eff */
[-C--:B------:R-:W-:Y:S02]  /*a6f0*/  LEA R8, P6, R9, R3.reuse, 0x1 ;  /* 0x0000000309087211 */ /* 0x080fe400078c08ff */
[----:B----4-:R-:W-:Y:S02]  /*a700*/  ISETP.LT.AND P3, PT, R89, UR7, !P0 ;  /* 0x0000000759007c0c */ /* 0x010fe4000c761270 */
[----:B------:R-:W-:Y:S01]  /*a710*/  PRMT R22, R22, 0x7632, R22 ;  /* 0x0000763216167816 */ /* 0x000fe20000000016 */
[----:B-1----:R-:W-:Y:S01]  /*a720*/  IMAD R5, R0, 0x2, R13 ;  /* 0x0000000200057824 */ /* 0x002fe200078e020d */
[----:B------:R-:W-:Y:S02]  /*a730*/  LEA.HI.X.SX32 R9, R9, R32, 0x1, P6 ;  /* 0x0000002009097211 */ /* 0x000fe400030f0eff */
[----:B------:R-:W-:Y:S01]  /*a740*/  LEA R10, P6, R13, R3, 0x1 ;  /* 0x000000030d0a7211 */ /* 0x000fe200078c08ff */
[----:B------:R0:W-:Y:S01]  /*a750*/  @P5 STG.E.U16 desc[UR14][R6.64], R22 ;  /* 0x0000001606005986 */ /* 0x0001e2000c10150e */
[----:B--2---:R-:W-:-:S02]  /*a760*/  ISETP.LT.AND P5, PT, R17, UR7, !P0 ;  /* 0x0000000711007c0c */ /* 0x004fc4000c7a1270 */
[-C--:B------:R-:W-:Y:S01]  /*a770*/  LEA.HI.X.SX32 R11, R13, R32.reuse, 0x1, P6 ;  /* 0x000000200d0b7211 */ /* 0x080fe200030f0eff */
[----:B------:R-:W2:Y:S01]  /*a780*/  LDL.LU R17, [R1+0x108] ;  /* 0x0001080001117983 */ /* 0x000ea20000300800 */
[----:B------:R-:W-:Y:S01]  /*a790*/  PRMT R23, R23, 0x7632, R23 ;  /* 0x0000763217177816 */ /* 0x000fe20000000017 */
[----:B------:R-:W-:Y:S01]  /*a7a0*/  IMAD R13, R0, 0x2, R5 ;  /* 0x00000002000d7824 */ /* 0x000fe200078e0205 */
[CC--:B------:R-:W-:Y:S02]  /*a7b0*/  LEA R4, P6, R5.reuse, R3.reuse, 0x1 ;  /* 0x0000000305047211 */ /* 0x0c0fe400078c08ff */
[----:B------:R-:W-:Y:S01]  /*a7c0*/  ISETP.LT.AND P4, PT, R88, UR7, !P0 ;  /* 0x0000000758007c0c */ /* 0x000fe2000c781270 */
[----:B------:R1:W-:Y:S01]  /*a7d0*/  @P3 STG.E.U16 desc[UR14][R8.64], R23 ;  /* 0x0000001708003986 */ /* 0x0003e2000c10150e */
[----:B------:R-:W-:Y:S01]  /*a7e0*/  LEA.HI.X.SX32 R5, R5, R32, 0x1, P6 ;  /* 0x0000002005057211 */ /* 0x000fe200030f0eff */
[----:B------:R-:W-:Y:S01]  /*a7f0*/  IMAD R15, R0, 0x2, R13 ;  /* 0x00000002000f7824 */ /* 0x000fe200078e020d */
[----:B0-----:R-:W-:Y:S01]  /*a800*/  LEA R6, P6, R13, R3, 0x1 ;  /* 0x000000030d067211 */ /* 0x001fe200078c08ff */
[----:B------:R-:W0:Y:S01]  /*a810*/  LDS.128 R20, [R2+UR12] ;  /* 0x0000000c02147984 */ /* 0x000e220008000c00 */
[----:B------:R-:W-:-:S03]  /*a820*/  ISETP.LT.AND P3, PT, R12, UR7, !P0 ;  /* 0x000000070c007c0c */ /* 0x000fc6000c761270 */
[----:B------:R-:W4:Y:S01]  /*a830*/  LDL.LU R12, [R1+0x104] ;  /* 0x00010400010c7983 */ /* 0x000f220000300800 */
[-C--:B------:R-:W-:Y:S02]  /*a840*/  LEA.HI.X.SX32 R7, R13, R32.reuse, 0x1, P6 ;  /* 0x000000200d077211 */ /* 0x080fe400030f0eff */
[C---:B-1----:R-:W-:Y:S01]  /*a850*/  LEA R8, P6, R15.reuse, R3, 0x1 ;  /* 0x000000030f087211 */ /* 0x042fe200078c08ff */
[----:B------:R1:W-:Y:S03]  /*a860*/  @P4 STG.E.U16 desc[UR14][R10.64], R24 ;  /* 0x000000180a004986 */ /* 0x0003e6000c10150e */
[----:B------:R-:W-:Y:S01]  /*a870*/  LEA.HI.X.SX32 R9, R15, R32, 0x1, P6 ;  /* 0x000000200f097211 */ /* 0x000fe200030f0eff */
[----:B------:R1:W-:Y:S04]  /*a880*/  @P1 STG.E.U16 desc[UR14][R4.64], R25 ;  /* 0x0000001904001986 */ /* 0x0003e8000c10150e */
[----:B------:R2:W-:Y:S04]  /*a890*/  @P2 STG.E.U16 desc[UR14][R6.64], R26 ;  /* 0x0000001a06002986 */ /* 0x0005e8000c10150e */
[----:B------:R2:W-:Y:S01]  /*a8a0*/  @P5 STG.E.U16 desc[UR14][R8.64], R27 ;  /* 0x0000001b08005986 */ /* 0x0005e2000c10150e */
[----:B-----5:R-:W-:-:S03]  /*a8b0*/  ISETP.LT.AND P1, PT, R16, UR7, !P0 ;  /* 0x0000000710007c0c */ /* 0x020fc6000c721270 */
[----:B------:R-:W5:Y:S01]  /*a8c0*/  LDL.LU R16, [R1+0x100] ;  /* 0x0001000001107983 */ /* 0x000f620000300800 */
[----:B---3--:R-:W-:-:S03]  /*a8d0*/  ISETP.LT.AND P5, PT, R14, UR7, !P0 ;  /* 0x000000070e007c0c */ /* 0x008fc6000c7a1270 */
[----:B------:R-:W3:Y:S01]  /*a8e0*/  LDL.LU R14, [R1+0xfc] ;  /* 0x0000fc00010e7983 */ /* 0x000ee20000300800 */
[----:B------:R-:W-:Y:S01]  /*a8f0*/  IMAD R13, R0, 0x2, R15 ;  /* 0x00000002000d7824 */ /* 0x000fe200078e020f */
[----:B------:R-:W-:Y:S02]  /*a900*/  ISETP.LT.AND P4, PT, R19, UR7, !P0 ;  /* 0x0000000713007c0c */ /* 0x000fe4000c781270 */
[----:B-1----:R-:W-:Y:S02]  /*a910*/  PRMT R24, R24, 0x7632, R24 ;  /* 0x0000763218187816 */ /* 0x002fe40000000018 */
[C---:B------:R-:W-:Y:S01]  /*a920*/  LEA R10, P6, R13.reuse, R3, 0x1 ;  /* 0x000000030d0a7211 */ /* 0x040fe200078c08ff */
[----:B------:R-:W-:Y:S01]  /*a930*/  IMAD R15, R0, 0x2, R13 ;  /* 0x00000002000f7824 */ /* 0x000fe200078e020d */
[----:B------:R-:W3:Y:S02]  /*a940*/  LDL.LU R19, [R1+0xf8] ;  /* 0x0000f80001137983 */ /* 0x000ee40000300800 */
[----:B------:R-:W-:-:S02]  /*a950*/  LEA.HI.X.SX32 R11, R13, R32, 0x1, P6 ;  /* 0x000000200d0b7211 */ /* 0x000fc400030f0eff */
[-C--:B------:R-:W-:Y:S01]  /*a960*/  LEA R4, P6, R15, R3.reuse, 0x1 ;  /* 0x000000030f047211 */ /* 0x080fe200078c08ff */
[C---:B------:R-:W-:Y:S02]  /*a970*/  IMAD R13, R0.reuse, 0x2, R15 ;  /* 0x00000002000d7824 */ /* 0x040fe400078e020f */
[----:B------:R1:W-:Y:S01]  /*a980*/  @P3 STG.E.U16 desc[UR14][R10.64], R24 ;  /* 0x000000180a003986 */ /* 0x0003e2000c10150e */
[----:B------:R-:W-:Y:S02]  /*a990*/  PRMT R25, R25, 0x7632, R25 ;  /* 0x0000763219197816 */ /* 0x000fe40000000019 */
[-C--:B------:R-:W-:Y:S02]  /*a9a0*/  LEA.HI.X.SX32 R5, R15, R32.reuse, 0x1, P6 ;  /* 0x000000200f057211 */ /* 0x080fe400030f0eff */
[----:B--2---:R-:W-:Y:S02]  /*a9b0*/  ISETP.LT.AND P3, PT, R17, UR7, !P0 ;  /* 0x0000000711007c0c */ /* 0x004fe4000c761270 */
[----:B------:R-:W2:Y:S01]  /*a9c0*/  LDL.LU R17, [R1+0xf4] ;  /* 0x0000f40001117983 */ /* 0x000ea20000300800 */
[C---:B------:R-:W-:Y:S01]  /*a9d0*/  LEA R6, P6, R13.reuse, R3, 0x1 ;  /* 0x000000030d067211 */ /* 0x040fe200078c08ff */
[----:B------:R-:W-:Y:S01]  /*a9e0*/  IMAD R9, R0, 0x2, R13 ;  /* 0x0000000200097824 */ /* 0x000fe200078e020d */
[----:B------:R-:W-:Y:S01]  /*a9f0*/  ISETP.LT.AND P2, PT, R18, UR7, !P0 ;  /* 0x0000000712007c0c */ /* 0x000fe2000c741270 */
[----:B------:R0:W-:Y:S01]  /*aa00*/  @P4 STG.E.U16 desc[UR14][R4.64], R25 ;  /* 0x0000001904004986 */ /* 0x0001e2000c10150e */
[----:B------:R-:W-:-:S02]  /*aa10*/  LEA.HI.X.SX32 R7, R13, R32, 0x1, P6 ;  /* 0x000000200d077211 */ /* 0x000fc400030f0eff */
[----:B------:R-:W-:Y:S02]  /*aa20*/  LEA R8, P6, R9, R3, 0x1 ;  /* 0x0000000309087211 */ /* 0x000fe400078c08ff */
[----:B----4-:R-:W-:Y:S02]  /*aa30*/  ISETP.LT.AND P4, PT, R12, UR7, !P0 ;  /* 0x000000070c007c0c */ /* 0x010fe4000c781270 */
[----:B------:R-:W4:Y:S01]  /*aa40*/  LDL.LU R12, [R1+0xf0] ;  /* 0x0000f000010c7983 */ /* 0x000f220000300800 */
[----:B------:R-:W-:Y:S01]  /*aa50*/  PRMT R26, R26, 0x7632, R26 ;  /* 0x000076321a1a7816 */ /* 0x000fe2000000001a */
[----:B------:R-:W-:Y:S01]  /*aa60*/  IMAD R13, R0, 0x2, R9 ;  /* 0x00000002000d7824 */ /* 0x000fe200078e0209 */
[----:B------:R-:W-:Y:S01]  /*aa70*/  PRMT R27, R27, 0x7632, R27 ;  /* 0x000076321b1b7816 */ /* 0x000fe2000000001b */
[----:B------:R-:W4:Y:S01]  /*aa80*/  LDL.LU R18, [R1+0xec] ;  /* 0x0000ec0001127983 */ /* 0x000f220000300800 */
[----:B------:R-:W-:-:S03]  /*aa90*/  LEA.HI.X.SX32 R9, R9, R32, 0x1, P6 ;  /* 0x0000002009097211 */ /* 0x000fc600030f0eff */
[----:B------:R0:W-:Y:S04]  /*aaa0*/  @P1 STG.E.U16 desc[UR14][R6.64], R26 ;  /* 0x0000001a06001986 */ /* 0x0001e8000c10150e */
[----:B------:R0:W-:Y:S01]  /*aab0*/  @P2 STG.E.U16 desc[UR14][R8.64], R27 ;  /* 0x0000001b08002986 */ /* 0x0001e2000c10150e */
[----:B-----5:R-:W-:-:S03]  /*aac0*/  ISETP.LT.AND P1, PT, R16, UR7, !P0 ;  /* 0x0000000710007c0c */ /* 0x020fc6000c721270 */
[----:B------:R-:W5:Y:S01]  /*aad0*/  LDL.LU R16, [R1+0xe8] ;  /* 0x0000e80001107983 */ /* 0x000f620000300800 */
[----:B---3--:R-:W-:-:S03]  /*aae0*/  ISETP.LT.AND P2, PT, R14, UR7, !P0 ;  /* 0x000000070e007c0c */ /* 0x008fc6000c741270 */
[----:B------:R-:W3:Y:S01]  /*aaf0*/  LDL.LU R14, [R1+0xe4] ;  /* 0x0000e400010e7983 */ /* 0x000ee20000300800 */
[----:B-1----:R-:W-:Y:S01]  /*ab00*/  LEA R10, P6, R13, R3, 0x1 ;  /* 0x000000030d0a7211 */ /* 0x002fe200078c08ff */
[----:B0-----:R-:W-:-:S03]  /*ab10*/  IMAD R5, R0, 0x2, R13 ;  /* 0x0000000200057824 */ /* 0x001fc600078e020d */
[----:B------:R-:W-:Y:S01]  /*ab20*/  LEA.HI.X.SX32 R11, R13, R32, 0x1, P6 ;  /* 0x000000200d0b7211 */ /* 0x000fe200030f0eff */
[----:B------:R-:W-:Y:S01]  /*ab30*/  IMAD R13, R0, 0x2, R5 ;  /* 0x00000002000d7824 */ /* 0x000fe200078e0205 */
[----:B------:R-:W-:-:S03]  /*ab40*/  LEA R4, P6, R5, R3, 0x1 ;  /* 0x0000000305047211 */ /* 0x000fc600078c08ff */
[C---:B------:R-:W-:Y:S01]  /*ab50*/  IMAD R15, R0.reuse, 0x2, R13 ;  /* 0x00000002000f7824 */ /* 0x040fe200078e020d */
[-C--:B------:R-:W-:Y:S02]  /*ab60*/  LEA.HI.X.SX32 R5, R5, R32.reuse, 0x1, P6 ;  /* 0x0000002005057211 */ /* 0x080fe400030f0eff */
[CC--:B------:R-:W-:Y:S01]  /*ab70*/  LEA R6, P6, R13.reuse, R3.reuse, 0x1 ;  /* 0x000000030d067211 */ /* 0x0c0fe200078c08ff */
[----:B------:R0:W-:Y:S03]  /*ab80*/  @P5 STG.E.U16 desc[UR14][R10.64], R28 ;  /* 0x0000001c0a005986 */ /* 0x0001e6000c10150e */
[----:B------:R-:W-:Y:S01]  /*ab90*/  LEA.HI.X.SX32 R7, R13, R32, 0x1, P6 ;  /* 0x000000200d077211 */ /* 0x000fe200030f0eff */
[----:B------:R1:W-:Y:S01]  /*aba0*/  @P3 STG.E.U16 desc[UR14][R4.64], R29 ;  /* 0x0000001d04003986 */ /* 0x0003e2000c10150e */
[----:B------:R-:W-:Y:S01]  /*abb0*/  LEA R8, P6, R15, R3, 0x1 ;  /* 0x000000030f087211 */ /* 0x000fe200078c08ff */
[----:B------:R-:W-:Y:S01]  /*abc0*/  IMAD R13, R0, 0x2, R15 ;  /* 0x00000002000d7824 */ /* 0x000fe200078e020f */
[----:B--2---:R-:W-:-:S02]  /*abd0*/  ISETP.LT.AND P3, PT, R17, UR7, !P0 ;  /* 0x0000000711007c0c */ /* 0x004fc4000c761270 */
[----:B------:R-:W2:Y:S01]  /*abe0*/  LDL.LU R17, [R1+0xe0] ;  /* 0x0000e00001117983 */ /* 0x000ea20000300800 */
[-C--:B------:R-:W-:Y:S01]  /*abf0*/  LEA.HI.X.SX32 R9, R15, R32.reuse, 0x1, P6 ;  /* 0x000000200f097211 */ /* 0x080fe200030f0eff */
[----:B------:R-:W-:Y:S01]  /*ac00*/  IMAD R15, R0, 0x2, R13 ;  /* 0x00000002000f7824 */ /* 0x000fe200078e020d */
[----:B0-----:R-:W-:Y:S01]  /*ac10*/  LEA R10, P6, R13, R3, 0x1 ;  /* 0x000000030d0a7211 */ /* 0x001fe200078c08ff */
[----:B------:R-:W-:Y:S01]  /*ac20*/  @P4 STG.E.U16 desc[UR14][R6.64], R30 ;  /* 0x0000001e06004986 */ /* 0x000fe2000c10150e */
[----:B------:R-:W-:Y:S02]  /*ac30*/  ISETP.LT.AND P5, PT, R19, UR7, !P0 ;  /* 0x0000000713007c0c */ /* 0x000fe4000c7a1270 */
[----:B-1----:R-:W-:Y:S02]  /*ac40*/  PRMT R5, R28, 0x7632, R5 ;  /* 0x000076321c057816 */ /* 0x002fe40000000005 */
[----:B------:R-:W-:Y:S02]  /*ac50*/  LEA.HI.X.SX32 R11, R13, R32, 0x1, P6 ;  /* 0x000000200d0b7211 */ /* 0x000fe400030f0eff */
[----:B----4-:R-:W-:-:S02]  /*ac60*/  ISETP.LT.AND P4, PT, R12, UR7, !P0 ;  /* 0x000000070c007c0c */ /* 0x010fc4000c781270 */
[----:B------:R-:W4:Y:S01]  /*ac70*/  LDL.LU R12, [R1+0xdc] ;  /* 0x0000dc00010c7983 */ /* 0x000f220000300800 */
[----:B------:R-:W-:-:S03]  /*ac80*/  LEA R4, P6, R15, R3, 0x1 ;  /* 0x000000030f047211 */ /* 0x000fc600078c08ff */
[----:B------:R-:W-:Y:S01]  /*ac90*/  @P1 STG.E.U16 desc[UR14][R8.64], R31 ;  /* 0x0000001f08001986 */ /* 0x000fe2000c10150e */
[----:B------:R-:W-:-:S03]  /*aca0*/  PRMT R2, R29, 0x7632, R2 ;  /* 0x000076321d027816 */ /* 0x000fc60000000002 */
[----:B------:R0:W-:Y:S01]  /*acb0*/  @P2 STG.E.U16 desc[UR14][R10.64], R5 ;  /* 0x000000050a002986 */ /* 0x0001e2000c10150e */
[----:B------:R-:W-:-:S03]  /*acc0*/  ISETP.LT.AND P1, PT, R18, UR7, !P0 ;  /* 0x0000000712007c0c */ /* 0x000fc6000c721270 */
[----:B------:R-:W4:Y:S01]  /*acd0*/  LDL.LU R18, [R1+0xd8] ;  /* 0x0000d80001127983 */ /* 0x000f220000300800 */
[----:B0-----:R-:W-:-:S05]  /*ace0*/  LEA.HI.X.SX32 R5, R15, R32, 0x1, P6 ;  /* 0x000000200f057211 */ /* 0x001fca00030f0eff */
[----:B------:R0:W-:Y:S01]  /*acf0*/  @P5 STG.E.U16 desc[UR14][R4.64], R2 ;  /* 0x0000000204005986 */ /* 0x0001e2000c10150e */
[----:B-----5:R-:W-:-:S03]  /*ad00*/  ISETP.LT.AND P2, PT, R16, UR7, !P0 ;  /* 0x0000000710007c0c */ /* 0x020fc6000c741270 */
[----:B------:R-:W5:Y:S01]  /*ad10*/  LDL.LU R16, [R1+0xd4] ;  /* 0x0000d40001107983 */ /* 0x000f620000300800 */
[----:B---3--:R-:W-:-:S03]  /*ad20*/  ISETP.LT.AND P5, PT, R14, UR7, !P0 ;  /* 0x000000070e007c0c */ /* 0x008fc6000c7a1270 */
[----:B------:R-:W3:Y:S01]  /*ad30*/  LDL.LU R14, [R1+0xd0] ;  /* 0x0000d000010e7983 */ /* 0x000ee20000300800 */
[----:B------:R-:W-:-:S04]  /*ad40*/  IMAD R7, R0, 0x2, R15 ;  /* 0x0000000200077824 */ /* 0x000fc800078e020f */
[----:B------:R-:W-:Y:S01]  /*ad50*/  IMAD R13, R0, 0x2, R7 ;  /* 0x00000002000d7824 */ /* 0x000fe200078e0207 */
[----:B------:R-:W-:-:S04]  /*ad60*/  LEA R6, P6, R7, R3, 0x1 ;  /* 0x0000000307067211 */ /* 0x000fc800078c08ff */
[-C--:B------:R-:W-:Y:S01]  /*ad70*/  LEA.HI.X.SX32 R7, R7, R32.reuse, 0x1, P6 ;  /* 0x0000002007077211 */ /* 0x080fe200030f0eff */
[----:B------:R-:W-:Y:S01]  /*ad80*/  IMAD R11, R0, 0x2, R13 ;  /* 0x00000002000b7824 */ /* 0x000fe200078e020d */
[CC--:B------:R-:W-:Y:S02]  /*ad90*/  LEA R8, P6, R13.reuse, R3.reuse, 0x1 ;  /* 0x000000030d087211 */ /* 0x0c0fe400078c08ff */
[----:B------:R-:W-:Y:S02]  /*ada0*/  PRMT R30, R30, 0x7632, R30 ;  /* 0x000076321e1e7816 */ /* 0x000fe4000000001e */
[-C--:B------:R-:W-:Y:S01]  /*adb0*/  LEA.HI.X.SX32 R9, R13, R32.reuse, 0x1, P6 ;  /* 0x000000200d097211 */ /* 0x080fe200030f0eff */
[C---:B------:R-:W-:Y:S01]  /*adc0*/  IMAD R13, R0.reuse, 0x2, R11 ;  /* 0x00000002000d7824 */ /* 0x040fe200078e020b */
[----:B------:R-:W-:Y:S01]  /*add0*/  PRMT R31, R31, 0x7632, R31 ;  /* 0x000076321f1f7816 */ /* 0x000fe2000000001f */
[----:B------:R1:W-:Y:S01]  /*ade0*/  @P3 STG.E.U16 desc[UR14][R6.64], R30 ;  /* 0x0000001e06003986 */ /* 0x0003e2000c10150e */
[-C--:B------:R-:W-:Y:S01]  /*adf0*/  LEA R10, P3, R11, R3.reuse, 0x1 ;  /* 0x000000030b0a7211 */ /* 0x080fe200078608ff */
[----:B------:R-:W-:Y:S01]  /*ae00*/  IMAD R15, R0, 0x2, R13 ;  /* 0x00000002000f7824 */ /* 0x000fe200078e020d */
[----:B0-----:R-:W-:Y:S01]  /*ae10*/  LEA R4, P6, R13, R3, 0x1 ;  /* 0x000000030d047211 */ /* 0x001fe200078c08ff */
[----:B------:R0:W-:Y:S01]  /*ae20*/  @P4 STG.E.U16 desc[UR14][R8.64], R31 ;  /* 0x0000001f08004986 */ /* 0x0001e2000c10150e */
[----:B------:R-:W-:-:S02]  /*ae30*/  LEA.HI.X.SX32 R11, R11, R32, 0x1, P3 ;  /* 0x000000200b0b7211 */ /* 0x000fc400018f0eff */
[----:B------:R-:W-:Y:S01]  /*ae40*/  LEA.HI.X.SX32 R5, R13, R32, 0x1, P6 ;  /* 0x000000200d057211 */ /* 0x000fe200030f0eff */
[C---:B------:R-:W-:Y:S01]  /*ae50*/  IMAD R13, R0.reuse, 0x2, R15 ;  /* 0x00000002000d7824 */ /* 0x040fe200078e020f */
[----:B--2---:R-:W-:Y:S01]  /*ae60*/  ISETP.LT.AND P4, PT, R17, UR7, !P0 ;  /* 0x0000000711007c0c */ /* 0x004fe2000c781270 */
[----:B------:R2:W-:Y:S02]  /*ae70*/  @P1 STG.E.U16 desc[UR14][R10.64], R20 ;  /* 0x000000140a001986 */ /* 0x0005e4000c10150e */
[C---:B------:R-:W-:Y:S01]  /*ae80*/  IMAD R17, R0.reuse, 0x2, R13 ;  /* 0x0000000200117824 */ /* 0x040fe200078e020d */
[-C--:B-1----:R-:W-:Y:S01]  /*ae90*/  LEA R6, P1, R15, R3.reuse, 0x1 ;  /* 0x000000030f067211 */ /* 0x082fe200078208ff */
[----:B------:R1:W-:Y:S02]  /*aea0*/  @P2 STG.E.U16 desc[UR14][R4.64], R21 ;  /* 0x0000001504002986 */ /* 0x0003e4000c10150e */
[----:B------:R-:W-:Y:S01]  /*aeb0*/  IMAD R19, R0, 0x2, R17 ;  /* 0x0000000200137824 */ /* 0x000fe200078e0211 */
[----:B0-----:R-:W-:-:S02]  /*aec0*/  LEA R8, P2, R13, R3, 0x1 ;  /* 0x000000030d087211 */ /* 0x001fc400078408ff */
[----:B----4-:R-:W-:Y:S02]  /*aed0*/  ISETP.LT.AND P3, PT, R12, UR7, !P0 ;  /* 0x000000070c007c0c */ /* 0x010fe4000c761270 */
[-C--:B------:R-:W-:Y:S02]  /*aee0*/  LEA R12, P6, R17, R3.reuse, 0x1 ;  /* 0x00000003110c7211 */ /* 0x080fe400078c08ff */
[-C--:B------:R-:W-:Y:S01]  /*aef0*/  LEA.HI.X.SX32 R7, R15, R32.reuse, 0x1, P1 ;  /* 0x000000200f077211 */ /* 0x080fe200008f0eff */
[C---:B------:R-:W-:Y:S01]  /*af00*/  IMAD R15, R0.reuse, 0x2, R19 ;  /* 0x00000002000f7824 */ /* 0x040fe200078e0213 */
[-C--:B------:R-:W-:Y:S02]  /*af10*/  LEA.HI.X.SX32 R9, R13, R32.reuse, 0x1, P2 ;  /* 0x000000200d097211 */ /* 0x080fe400010f0eff */
[----:B------:R-:W-:Y:S01]  /*af20*/  LEA.HI.X.SX32 R13, R17, R32, 0x1, P6 ;  /* 0x00000020110d7211 */ /* 0x000fe200030f0eff */
[----:B------:R-:W-:Y:S01]  /*af30*/  IMAD R0, R0, 0x2, R15 ;  /* 0x0000000200007824 */ /* 0x000fe200078e020f */
[----:B--2---:R-:W-:-:S02]  /*af40*/  LEA R10, P6, R19, R3, 0x1 ;  /* 0x00000003130a7211 */ /* 0x004fc400078c08ff */
[-C--:B------:R-:W-:Y:S02]  /*af50*/  LEA R2, P1, R15, R3.reuse, 0x1 ;  /* 0x000000030f027211 */ /* 0x080fe400078208ff */
[-C--:B------:R-:W-:Y:S02]  /*af60*/  LEA.HI.X.SX32 R11, R19, R32.reuse, 0x1, P6 ;  /* 0x00000020130b7211 */ /* 0x080fe400030f0eff */
[----:B-1----:R-:W-:Y:S02]  /*af70*/  LEA R4, P6, R0, R3, 0x1 ;  /* 0x0000000300047211 */ /* 0x002fe400078c08ff */
[----:B------:R-:W-:Y:S02]  /*af80*/  ISETP.LT.AND P2, PT, R18, UR7, !P0 ;  /* 0x0000000712007c0c */ /* 0x000fe4000c741270 */
[----:B------:R-:W-:Y:S02]  /*af90*/  LEA.HI.X.SX32 R3, R15, R32, 0x1, P1 ;  /* 0x000000200f037211 */ /* 0x000fe400008f0eff */
[----:B------:R-:W-:-:S02]  /*afa0*/  PRMT R20, R20, 0x7632, R20 ;  /* 0x0000763214147816 */ /* 0x000fc40000000014 */
[----:B------:R-:W-:Y:S02]  /*afb0*/  LEA.HI.X.SX32 R5, R0, R32, 0x1, P6 ;  /* 0x0000002000057211 */ /* 0x000fe400030f0eff */
[----:B------:R-:W-:Y:S01]  /*afc0*/  PRMT R21, R21, 0x7632, R21 ;  /* 0x0000763215157816 */ /* 0x000fe20000000015 */
[----:B------:R0:W-:Y:S01]  /*afd0*/  @P5 STG.E.U16 desc[UR14][R6.64], R22 ;  /* 0x0000001606005986 */ /* 0x0001e2000c10150e */
[----:B------:R-:W-:-:S03]  /*afe0*/  PRMT R0, R22, 0x7632, R0 ;  /* 0x0000763216007816 */ /* 0x000fc60000000000 */
[----:B------:R0:W-:Y:S04]  /*aff0*/  @P4 STG.E.U16 desc[UR14][R8.64], R23 ;  /* 0x0000001708004986 */ /* 0x0001e8000c10150e */
[----:B------:R0:W-:Y:S04]  /*b000*/  @P3 STG.E.U16 desc[UR14][R12.64], R20 ;  /* 0x000000140c003986 */ /* 0x0001e8000c10150e */
[----:B------:R0:W-:Y:S01]  /*b010*/  @P2 STG.E.U16 desc[UR14][R10.64], R21 ;  /* 0x000000150a002986 */ /* 0x0001e2000c10150e */
[----:B-----5:R-:W-:Y:S02]  /*b020*/  ISETP.LT.AND P1, PT, R16, UR7, !P0 ;  /* 0x0000000710007c0c */ /* 0x020fe4000c721270 */
[----:B---3--:R-:W-:-:S11]  /*b030*/  ISETP.LT.AND P0, PT, R14, UR7, !P0 ;  /* 0x000000070e007c0c */ /* 0x008fd6000c701270 */
[----:B------:R0:W-:Y:S02]  /*b040*/  @P1 STG.E.U16 desc[UR14][R2.64], R0 ;  /* 0x0000000002001986 */ /* 0x0001e4000c10150e */
[----:B0-----:R-:W-:Y:S05]  /*b050*/  @!P0 EXIT ;  /* 0x000000000000894d */ /* 0x001fea0003800000 */
[----:B------:R-:W-:-:S05]  /*b060*/  PRMT R2, R23, 0x7632, R2 ;  /* 0x0000763217027816 */ /* 0x000fca0000000002 */
[----:B------:R-:W-:Y:S01]  /*b070*/  STG.E.U16 desc[UR14][R4.64], R2 ;  /* 0x0000000204007986 */ /* 0x000fe2000c10150e */
[----:B------:R-:W-:Y:S05]  /*b080*/  EXIT ;  /* 0x000000000000794d */ /* 0x000fea0003800000 */
.L_x_2:
[----:B------:R-:W-:-:S00]  /*b090*/  BRA `(.L_x_2) ;  /* 0xfffffffc00fc7947 */ /* 0x000fc0000383ffff */
[----:B------:R-:W-:-:S00]  /*b0a0*/  NOP ;  /* 0x0000000000007918 */ /* 0x000fc00000000000 */
        /* <DEDUP_REMOVED lines=13> */
.L_x_3:


//--------------------- .nv.shared.matmul_kernel  --------------------------
	.section	.nv.shared.matmul_kernel,"aw",@nobits
	.sectionflags	@""
	.align	16
	.zero		1024


//--------------------- .nv.shared.reserved.0     --------------------------
	.section	.nv.shared.reserved.0,"aw",@nobits
	.weak		__nv_reservedSMEM_offset_0_alias
	.size		__nv_reservedSMEM_offset_0_alias, 0, 0
	.other		__nv_reservedSMEM_offset_0_alias,@"STO_CUDA_RESERVED_SHARED STV_DEFAULT"
__nv_reservedSMEM_offset_0_alias:
	.zero		0


//--------------------- .nv.constant0.matmul_kernel --------------------------
	.section	.nv.constant0.matmul_kernel,"a",@progbits
	.sectionflags	@""
	.align	4
.nv.constant0.matmul_kernel:
	.zero		608


//--------------------- SYMBOLS --------------------------

	.type		.nv.reservedSmem.offset0,@object
	.size		.nv.reservedSmem.offset0,0x4
